	.target	sm_90a

	.elftype	@"ET_EXEC"


//--------------------- .note.nv.tkinfo           --------------------------
	.section	.note.nv.tkinfo,"",@"SHT_NOTE"
	.sectionflags	@"SHF_NOTE_NV_TKINFO"
	.tkinfo
        /*0018*/ 	.word	0x00000002
        /*0030*/ 	.string	""
        /*0030*/ 	.string	"ptxas"
        /*0030*/ 	.string	"Cuda compilation tools, release 13.0, V13.0.88"
        /*0030*/ 	.string	"Build cuda_13.0.r13.0/compiler.36424714_0"
        /*0030*/ 	.string	"-arch sm_90a -m 64 "



//--------------------- .note.nv.cuinfo           --------------------------
	.section	.note.nv.cuinfo,"",@"SHT_NOTE"
	.sectionflags	@"SHF_NOTE_NV_CUINFO"
        /*0018*/ 	.short	0x0002
        /*001a*/ 	.short	0x005a
        /*001c*/ 	.short	0x0082
	.zero		2


//--------------------- .nv.info                  --------------------------
	.section	.nv.info,"",@"SHT_CUDA_INFO"
	.align	4


	//----- nvinfo : EIATTR_REGCOUNT
	.align		4
        /*0000*/ 	.byte	0x04, 0x2f
        /*0002*/ 	.short	(.L_12 - .L_11)
	.align		4
.L_11:
        /*0004*/ 	.word	index@(_ZN7cutlass13device_kernelIN5flash19enable_sm80_to_sm89INS1_16FlashAttnFwdSm80INS1_25CollectiveMainloopFwdSm80ILi4ELi1ELb0EN4cute5tupleIJNS5_1CILi128EEENS7_ILi64EEES8_EEELi128ENS_6half_tEfNS_4arch4Sm80ELb1ELb0ELb0ELb1ELb1ELb1ELb1ELb0EEENS1_21CollectiveEpilogueFwdINS6_IJS8_S8_S9_EEENS6_IJNS7_ILi1EEESH_SH_EEESB_SD_Li128ELb1ELb1ELb0ELb0EEENS1_19SingleTileSchedulerILb1ELb0ELb1ELi128EEEEEEEEEvNT_6ParamsE)
        /*0008*/ 	.word	0x00000004


	//----- nvinfo : EIATTR_FRAME_SIZE
	.align		4
.L_12:
        /*000c*/ 	.byte	0x04, 0x11
        /*000e*/ 	.short	(.L_14 - .L_13)
	.align		4
.L_13:
        /*0010*/ 	.word	index@(_ZN7cutlass13device_kernelIN5flash19enable_sm80_to_sm89INS1_16FlashAttnFwdSm80INS1_25CollectiveMainloopFwdSm80ILi4ELi1ELb0EN4cute5tupleIJNS5_1CILi128EEENS7_ILi64EEES8_EEELi128ENS_6half_tEfNS_4arch4Sm80ELb1ELb0ELb0ELb1ELb1ELb1ELb1ELb0EEENS1_21CollectiveEpilogueFwdINS6_IJS8_S8_S9_EEENS6_IJNS7_ILi1EEESH_SH_EEESB_SD_Li128ELb1ELb1ELb0ELb0EEENS1_19SingleTileSchedulerILb1ELb0ELb1ELi128EEEEEEEEEvNT_6ParamsE)
        /*0014*/ 	.word	0x00000000


	//----- nvinfo : EIATTR_REGCOUNT
	.align		4
.L_14:
        /*0018*/ 	.byte	0x04, 0x2f
        /*001a*/ 	.short	(.L_16 - .L_15)
	.align		4
.L_15:
        /*001c*/ 	.word	index@(_ZN7cutlass13device_kernelIN5flash19enable_sm80_to_sm89INS1_16FlashAttnFwdSm80INS1_25CollectiveMainloopFwdSm80ILi4ELi1ELb0EN4cute5tupleIJNS5_1CILi128EEENS7_ILi64EEES8_EEELi128ENS_6half_tEfNS_4arch4Sm80ELb1ELb0ELb0ELb1ELb1ELb0ELb1ELb0EEENS1_21CollectiveEpilogueFwdINS6_IJS8_S8_S9_EEENS6_IJNS7_ILi1EEESH_SH_EEESB_SD_Li128ELb1ELb1ELb0ELb0EEENS1_19SingleTileSchedulerILb1ELb0ELb1ELi128EEEEEEEEEvNT_6ParamsE)
        /*0020*/ 	.word	0x00000004


	//----- nvinfo : EIATTR_FRAME_SIZE
	.align		4
.L_16:
        /*0024*/ 	.byte	0x04, 0x11
        /*0026*/ 	.short	(.L_18 - .L_17)
	.align		4
.L_17:
        /*0028*/ 	.word	index@(_ZN7cutlass13device_kernelIN5flash19enable_sm80_to_sm89INS1_16FlashAttnFwdSm80INS1_25CollectiveMainloopFwdSm80ILi4ELi1ELb0EN4cute5tupleIJNS5_1CILi128EEENS7_ILi64EEES8_EEELi128ENS_6half_tEfNS_4arch4Sm80ELb1ELb0ELb0ELb1ELb1ELb0ELb1ELb0EEENS1_21CollectiveEpilogueFwdINS6_IJS8_S8_S9_EEENS6_IJNS7_ILi1EEESH_SH_EEESB_SD_Li128ELb1ELb1ELb0ELb0EEENS1_19SingleTileSchedulerILb1ELb0ELb1ELi128EEEEEEEEEvNT_6ParamsE)
        /*002c*/ 	.word	0x00000000


	//----- nvinfo : EIATTR_REGCOUNT
	.align		4
.L_18:
        /*0030*/ 	.byte	0x04, 0x2f
        /*0032*/ 	.short	(.L_20 - .L_19)
	.align		4
.L_19:
        /*0034*/ 	.word	index@(_ZN7cutlass13device_kernelIN5flash19enable_sm80_to_sm89INS1_16FlashAttnFwdSm80INS1_25CollectiveMainloopFwdSm80ILi4ELi1ELb0EN4cute5tupleIJNS5_1CILi128EEENS7_ILi64EEES8_EEELi128ENS_6half_tEfNS_4arch4Sm80ELb1ELb0ELb0ELb0ELb1ELb0ELb1ELb0EEENS1_21CollectiveEpilogueFwdINS6_IJS8_S8_S9_EEENS6_IJNS7_ILi1EEESH_SH_EEESB_SD_Li128ELb0ELb1ELb0ELb0EEENS1_30DynamicPersistentTileSchedulerILi128ELi128ELb0ELb1ELb0EEEEEEEEEvNT_6ParamsE)
        /*0038*/ 	.word	0x00000004


	//----- nvinfo : EIATTR_FRAME_SIZE
	.align		4
.L_20:
        /*003c*/ 	.byte	0x04, 0x11
        /*003e*/ 	.short	(.L_22 - .L_21)
	.align		4
.L_21:
        /*0040*/ 	.word	index@(_ZN7cutlass13device_kernelIN5flash19enable_sm80_to_sm89INS1_16FlashAttnFwdSm80INS1_25CollectiveMainloopFwdSm80ILi4ELi1ELb0EN4cute5tupleIJNS5_1CILi128EEENS7_ILi64EEES8_EEELi128ENS_6half_tEfNS_4arch4Sm80ELb1ELb0ELb0ELb0ELb1ELb0ELb1ELb0EEENS1_21CollectiveEpilogueFwdINS6_IJS8_S8_S9_EEENS6_IJNS7_ILi1EEESH_SH_EEESB_SD_Li128ELb0ELb1ELb0ELb0EEENS1_30DynamicPersistentTileSchedulerILi128ELi128ELb0ELb1ELb0EEEEEEEEEvNT_6ParamsE)
        /*0044*/ 	.word	0x00000000


	//----- nvinfo : EIATTR_REGCOUNT
	.align		4
.L_22:
        /*0048*/ 	.byte	0x04, 0x2f
        /*004a*/ 	.short	(.L_24 - .L_23)
	.align		4
.L_23:
        /*004c*/ 	.word	index@(_ZN7cutlass13device_kernelIN5flash19enable_sm80_to_sm89INS1_16FlashAttnFwdSm80INS1_25CollectiveMainloopFwdSm80ILi4ELi1ELb0EN4cute5tupleIJNS5_1CILi128EEENS7_ILi48EEES8_EEELi128ENS_6half_tEfNS_4arch4Sm80ELb0ELb1ELb0ELb1ELb1ELb1ELb1ELb0EEENS1_21CollectiveEpilogueFwdINS6_IJS8_S8_S9_EEENS6_IJNS7_ILi1EEESH_SH_EEESB_SD_Li128ELb1ELb1ELb0ELb0EEENS1_19SingleTileSchedulerILb1ELb0ELb1ELi128EEEEEEEEEvNT_6ParamsE)
        /*0050*/ 	.word	0x00000004


	//----- nvinfo : EIATTR_FRAME_SIZE
	.align		4
.L_24:
        /*0054*/ 	.byte	0x04, 0x11
        /*0056*/ 	.short	(.L_26 - .L_25)
	.align		4
.L_25:
        /*0058*/ 	.word	index@(_ZN7cutlass13device_kernelIN5flash19enable_sm80_to_sm89INS1_16FlashAttnFwdSm80INS1_25CollectiveMainloopFwdSm80ILi4ELi1ELb0EN4cute5tupleIJNS5_1CILi128EEENS7_ILi48EEES8_EEELi128ENS_6half_tEfNS_4arch4Sm80ELb0ELb1ELb0ELb1ELb1ELb1ELb1ELb0EEENS1_21CollectiveEpilogueFwdINS6_IJS8_S8_S9_EEENS6_IJNS7_ILi1EEESH_SH_EEESB_SD_Li128ELb1ELb1ELb0ELb0EEENS1_19SingleTileSchedulerILb1ELb0ELb1ELi128EEEEEEEEEvNT_6ParamsE)
        /*005c*/ 	.word	0x00000000


	//----- nvinfo : EIATTR_REGCOUNT
	.align		4
.L_26:
        /*0060*/ 	.byte	0x04, 0x2f
        /*0062*/ 	.short	(.L_28 - .L_27)
	.align		4
.L_27:
        /*0064*/ 	.word	index@(_ZN7cutlass13device_kernelIN5flash19enable_sm80_to_sm89INS1_16FlashAttnFwdSm80INS1_25CollectiveMainloopFwdSm80ILi4ELi1ELb0EN4cute5tupleIJNS5_1CILi128EEENS7_ILi48EEES8_EEELi128ENS_6half_tEfNS_4arch4Sm80ELb0ELb1ELb0ELb1ELb1ELb0ELb1ELb0EEENS1_21CollectiveEpilogueFwdINS6_IJS8_S8_S9_EEENS6_IJNS7_ILi1EEESH_SH_EEESB_SD_Li128ELb1ELb1ELb0ELb0EEENS1_19SingleTileSchedulerILb1ELb0ELb1ELi128EEEEEEEEEvNT_6ParamsE)
        /*0068*/ 	.word	0x00000004


	//----- nvinfo : EIATTR_FRAME_SIZE
	.align		4
.L_28:
        /*006c*/ 	.byte	0x04, 0x11
        /*006e*/ 	.short	(.L_30 - .L_29)
	.align		4
.L_29:
        /*0070*/ 	.word	index@(_ZN7cutlass13device_kernelIN5flash19enable_sm80_to_sm89INS1_16FlashAttnFwdSm80INS1_25CollectiveMainloopFwdSm80ILi4ELi1ELb0EN4cute5tupleIJNS5_1CILi128EEENS7_ILi48EEES8_EEELi128ENS_6half_tEfNS_4arch4Sm80ELb0ELb1ELb0ELb1ELb1ELb0ELb1ELb0EEENS1_21CollectiveEpilogueFwdINS6_IJS8_S8_S9_EEENS6_IJNS7_ILi1EEESH_SH_EEESB_SD_Li128ELb1ELb1ELb0ELb0EEENS1_19SingleTileSchedulerILb1ELb0ELb1ELi128EEEEEEEEEvNT_6ParamsE)
        /*0074*/ 	.word	0x00000000


	//----- nvinfo : EIATTR_REGCOUNT
	.align		4
.L_30:
        /*0078*/ 	.byte	0x04, 0x2f
        /*007a*/ 	.short	(.L_32 - .L_31)
	.align		4
.L_31:
        /*007c*/ 	.word	index@(_ZN7cutlass13device_kernelIN5flash19enable_sm80_to_sm89INS1_16FlashAttnFwdSm80INS1_25CollectiveMainloopFwdSm80ILi4ELi1ELb0EN4cute5tupleIJNS5_1CILi128EEENS7_ILi48EEES8_EEELi128ENS_6half_tEfNS_4arch4Sm80ELb0ELb1ELb0ELb0ELb1ELb0ELb1ELb0EEENS1_21CollectiveEpilogueFwdINS6_IJS8_S8_S9_EEENS6_IJNS7_ILi1EEESH_SH_EEESB_SD_Li128ELb0ELb1ELb0ELb0EEENS1_19SingleTileSchedulerILb0ELb0ELb1ELi128EEEEEEEEEvNT_6ParamsE)
        /*0080*/ 	.word	0x00000004


	//----- nvinfo : EIATTR_FRAME_SIZE
	.align		4
.L_32:
        /*0084*/ 	.byte	0x04, 0x11
        /*0086*/ 	.short	(.L_34 - .L_33)
	.align		4
.L_33:
        /*0088*/ 	.word	index@(_ZN7cutlass13device_kernelIN5flash19enable_sm80_to_sm89INS1_16FlashAttnFwdSm80INS1_25CollectiveMainloopFwdSm80ILi4ELi1ELb0EN4cute5tupleIJNS5_1CILi128EEENS7_ILi48EEES8_EEELi128ENS_6half_tEfNS_4arch4Sm80ELb0ELb1ELb0ELb0ELb1ELb0ELb1ELb0EEENS1_21CollectiveEpilogueFwdINS6_IJS8_S8_S9_EEENS6_IJNS7_ILi1EEESH_SH_EEESB_SD_Li128ELb0ELb1ELb0ELb0EEENS1_19SingleTileSchedulerILb0ELb0ELb1ELi128EEEEEEEEEvNT_6ParamsE)
        /*008c*/ 	.word	0x00000000


	//----- nvinfo : EIATTR_REGCOUNT
	.align		4
.L_34:
        /*0090*/ 	.byte	0x04, 0x2f
        /*0092*/ 	.short	(.L_36 - .L_35)
	.align		4
.L_35:
        /*0094*/ 	.word	index@(_ZN7cutlass13device_kernelIN5flash19enable_sm80_to_sm89INS1_16FlashAttnFwdSm80INS1_25CollectiveMainloopFwdSm80ILi4ELi1ELb0EN4cute5tupleIJNS5_1CILi128EEENS7_ILi64EEES8_EEELi128ENS_6half_tEfNS_4arch4Sm80ELb0ELb0ELb0ELb1ELb1ELb1ELb1ELb0EEENS1_21CollectiveEpilogueFwdINS6_IJS8_S8_S9_EEENS6_IJNS7_ILi1EEESH_SH_EEESB_SD_Li128ELb1ELb1ELb0ELb0EEENS1_19SingleTileSchedulerILb1ELb0ELb1ELi128EEEEEEEEEvNT_6ParamsE)
        /*0098*/ 	.word	0x00000004


	//----- nvinfo : EIATTR_FRAME_SIZE
	.align		4
.L_36:
        /*009c*/ 	.byte	0x04, 0x11
        /*009e*/ 	.short	(.L_38 - .L_37)
	.align		4
.L_37:
        /*00a0*/ 	.word	index@(_ZN7cutlass13device_kernelIN5flash19enable_sm80_to_sm89INS1_16FlashAttnFwdSm80INS1_25CollectiveMainloopFwdSm80ILi4ELi1ELb0EN4cute5tupleIJNS5_1CILi128EEENS7_ILi64EEES8_EEELi128ENS_6half_tEfNS_4arch4Sm80ELb0ELb0ELb0ELb1ELb1ELb1ELb1ELb0EEENS1_21CollectiveEpilogueFwdINS6_IJS8_S8_S9_EEENS6_IJNS7_ILi1EEESH_SH_EEESB_SD_Li128ELb1ELb1ELb0ELb0EEENS1_19SingleTileSchedulerILb1ELb0ELb1ELi128EEEEEEEEEvNT_6ParamsE)
        /*00a4*/ 	.word	0x00000000


	//----- nvinfo : EIATTR_REGCOUNT
	.align		4
.L_38:
        /*00a8*/ 	.byte	0x04, 0x2f
        /*00aa*/ 	.short	(.L_40 - .L_39)
	.align		4
.L_39:
        /*00ac*/ 	.word	index@(_ZN7cutlass13device_kernelIN5flash19enable_sm80_to_sm89INS1_16FlashAttnFwdSm80INS1_25CollectiveMainloopFwdSm80ILi4ELi1ELb0EN4cute5tupleIJNS5_1CILi128EEENS7_ILi64EEES8_EEELi128ENS_6half_tEfNS_4arch4Sm80ELb0ELb0ELb0ELb1ELb1ELb0ELb1ELb0EEENS1_21CollectiveEpilogueFwdINS6_IJS8_S8_S9_EEENS6_IJNS7_ILi1EEESH_SH_EEESB_SD_Li128ELb1ELb1ELb0ELb0EEENS1_19SingleTileSchedulerILb1ELb0ELb1ELi128EEEEEEEEEvNT_6ParamsE)
        /*00b0*/ 	.word	0x00000004


	//----- nvinfo : EIATTR_FRAME_SIZE
	.align		4
.L_40:
        /*00b4*/ 	.byte	0x04, 0x11
        /*00b6*/ 	.short	(.L_42 - .L_41)
	.align		4
.L_41:
        /*00b8*/ 	.word	index@(_ZN7cutlass13device_kernelIN5flash19enable_sm80_to_sm89INS1_16FlashAttnFwdSm80INS1_25CollectiveMainloopFwdSm80ILi4ELi1ELb0EN4cute5tupleIJNS5_1CILi128EEENS7_ILi64EEES8_EEELi128ENS_6half_tEfNS_4arch4Sm80ELb0ELb0ELb0ELb1ELb1ELb0ELb1ELb0EEENS1_21CollectiveEpilogueFwdINS6_IJS8_S8_S9_EEENS6_IJNS7_ILi1EEESH_SH_EEESB_SD_Li128ELb1ELb1ELb0ELb0EEENS1_19SingleTileSchedulerILb1ELb0ELb1ELi128EEEEEEEEEvNT_6ParamsE)
        /*00bc*/ 	.word	0x00000000


	//----- nvinfo : EIATTR_REGCOUNT
	.align		4
.L_42:
        /*00c0*/ 	.byte	0x04, 0x2f
        /*00c2*/ 	.short	(.L_44 - .L_43)
	.align		4
.L_43:
        /*00c4*/ 	.word	index@(_ZN7cutlass13device_kernelIN5flash19enable_sm80_to_sm89INS1_16FlashAttnFwdSm80INS1_25CollectiveMainloopFwdSm80ILi4ELi1ELb0EN4cute5tupleIJNS5_1CILi128EEENS7_ILi64EEES8_EEELi128ENS_6half_tEfNS_4arch4Sm80ELb0ELb0ELb0ELb0ELb1ELb0ELb1ELb0EEENS1_21CollectiveEpilogueFwdINS6_IJS8_S8_S9_EEENS6_IJNS7_ILi1EEESH_SH_EEESB_SD_Li128ELb0ELb1ELb0ELb0EEENS1_19SingleTileSchedulerILb0ELb0ELb1ELi128EEEEEEEEEvNT_6ParamsE)
        /*00c8*/ 	.word	0x00000004


	//----- nvinfo : EIATTR_FRAME_SIZE
	.align		4
.L_44:
        /*00cc*/ 	.byte	0x04, 0x11
        /*00ce*/ 	.short	(.L_46 - .L_45)
	.align		4
.L_45:
        /*00d0*/ 	.word	index@(_ZN7cutlass13device_kernelIN5flash19enable_sm80_to_sm89INS1_16FlashAttnFwdSm80INS1_25CollectiveMainloopFwdSm80ILi4ELi1ELb0EN4cute5tupleIJNS5_1CILi128EEENS7_ILi64EEES8_EEELi128ENS_6half_tEfNS_4arch4Sm80ELb0ELb0ELb0ELb0ELb1ELb0ELb1ELb0EEENS1_21CollectiveEpilogueFwdINS6_IJS8_S8_S9_EEENS6_IJNS7_ILi1EEESH_SH_EEESB_SD_Li128ELb0ELb1ELb0ELb0EEENS1_19SingleTileSchedulerILb0ELb0ELb1ELi128EEEEEEEEEvNT_6ParamsE)
        /*00d4*/ 	.word	0x00000000


	//----- nvinfo : EIATTR_REGCOUNT
	.align		4
.L_46:
        /*00d8*/ 	.byte	0x04, 0x2f
        /*00da*/ 	.short	(.L_48 - .L_47)
	.align		4
.L_47:
        /*00dc*/ 	.word	index@(_ZN7cutlass13device_kernelIN5flash19enable_sm80_to_sm89INS1_16FlashAttnFwdSm80INS1_25CollectiveMainloopFwdSm80ILi8ELi1ELb1EN4cute5tupleIJNS5_1CILi128EEES8_S8_EEELi128ENS_6half_tEfNS_4arch4Sm80ELb1ELb0ELb0ELb1ELb1ELb1ELb1ELb0EEENS1_21CollectiveEpilogueFwdIS9_NS6_IJNS7_ILi1EEESF_SF_EEESA_SC_Li256ELb1ELb1ELb0ELb0EEENS1_19SingleTileSchedulerILb1ELb0ELb1ELi128EEEEEEEEEvNT_6ParamsE)
        /*00e0*/ 	.word	0x00000004


	//----- nvinfo : EIATTR_FRAME_SIZE
	.align		4
.L_48:
        /*00e4*/ 	.byte	0x04, 0x11
        /*00e6*/ 	.short	(.L_50 - .L_49)
	.align		4
.L_49:
        /*00e8*/ 	.word	index@(_ZN7cutlass13device_kernelIN5flash19enable_sm80_to_sm89INS1_16FlashAttnFwdSm80INS1_25CollectiveMainloopFwdSm80ILi8ELi1ELb1EN4cute5tupleIJNS5_1CILi128EEES8_S8_EEELi128ENS_6half_tEfNS_4arch4Sm80ELb1ELb0ELb0ELb1ELb1ELb1ELb1ELb0EEENS1_21CollectiveEpilogueFwdIS9_NS6_IJNS7_ILi1EEESF_SF_EEESA_SC_Li256ELb1ELb1ELb0ELb0EEENS1_19SingleTileSchedulerILb1ELb0ELb1ELi128EEEEEEEEEvNT_6ParamsE)
        /*00ec*/ 	.word	0x00000000


	//----- nvinfo : EIATTR_REGCOUNT
	.align		4
.L_50:
        /*00f0*/ 	.byte	0x04, 0x2f
        /*00f2*/ 	.short	(.L_52 - .L_51)
	.align		4
.L_51:
        /*00f4*/ 	.word	index@(_ZN7cutlass13device_kernelIN5flash19enable_sm80_to_sm89INS1_16FlashAttnFwdSm80INS1_25CollectiveMainloopFwdSm80ILi8ELi1ELb1EN4cute5tupleIJNS5_1CILi128EEES8_S8_EEELi128ENS_6half_tEfNS_4arch4Sm80ELb1ELb0ELb0ELb1ELb1ELb0ELb1ELb0EEENS1_21CollectiveEpilogueFwdIS9_NS6_IJNS7_ILi1EEESF_SF_EEESA_SC_Li256ELb1ELb1ELb0ELb0EEENS1_19SingleTileSchedulerILb1ELb0ELb1ELi128EEEEEEEEEvNT_6ParamsE)
        /*00f8*/ 	.word	0x00000004


	//----- nvinfo : EIATTR_FRAME_SIZE
	.align		4
.L_52:
        /*00fc*/ 	.byte	0x04, 0x11
        /*00fe*/ 	.short	(.L_54 - .L_53)
	.align		4
.L_53:
        /*0100*/ 	.word	index@(_ZN7cutlass13device_kernelIN5flash19enable_sm80_to_sm89INS1_16FlashAttnFwdSm80INS1_25CollectiveMainloopFwdSm80ILi8ELi1ELb1EN4cute5tupleIJNS5_1CILi128EEES8_S8_EEELi128ENS_6half_tEfNS_4arch4Sm80ELb1ELb0ELb0ELb1ELb1ELb0ELb1ELb0EEENS1_21CollectiveEpilogueFwdIS9_NS6_IJNS7_ILi1EEESF_SF_EEESA_SC_Li256ELb1ELb1ELb0ELb0EEENS1_19SingleTileSchedulerILb1ELb0ELb1ELi128EEEEEEEEEvNT_6ParamsE)
        /*0104*/ 	.word	0x00000000


	//----- nvinfo : EIATTR_REGCOUNT
	.align		4
.L_54:
        /*0108*/ 	.byte	0x04, 0x2f
        /*010a*/ 	.short	(.L_56 - .L_55)
	.align		4
.L_55:
        /*010c*/ 	.word	index@(_ZN7cutlass13device_kernelIN5flash19enable_sm80_to_sm89INS1_16FlashAttnFwdSm80INS1_25CollectiveMainloopFwdSm80ILi8ELi1ELb1EN4cute5tupleIJNS5_1CILi128EEES8_S8_EEELi128ENS_6half_tEfNS_4arch4Sm80ELb1ELb0ELb0ELb0ELb1ELb0ELb1ELb0EEENS1_21CollectiveEpilogueFwdIS9_NS6_IJNS7_ILi1EEESF_SF_EEESA_SC_Li256ELb0ELb1ELb0ELb0EEENS1_30DynamicPersistentTileSchedulerILi256ELi256ELb0ELb1ELb0EEEEEEEEEvNT_6ParamsE)
        /*0110*/ 	.word	0x00000004


	//----- nvinfo : EIATTR_FRAME_SIZE
	.align		4
.L_56:
        /*0114*/ 	.byte	0x04, 0x11
        /*0116*/ 	.short	(.L_58 - .L_57)
	.align		4
.L_57:
        /*0118*/ 	.word	index@(_ZN7cutlass13device_kernelIN5flash19enable_sm80_to_sm89INS1_16FlashAttnFwdSm80INS1_25CollectiveMainloopFwdSm80ILi8ELi1ELb1EN4cute5tupleIJNS5_1CILi128EEES8_S8_EEELi128ENS_6half_tEfNS_4arch4Sm80ELb1ELb0ELb0ELb0ELb1ELb0ELb1ELb0EEENS1_21CollectiveEpilogueFwdIS9_NS6_IJNS7_ILi1EEESF_SF_EEESA_SC_Li256ELb0ELb1ELb0ELb0EEENS1_30DynamicPersistentTileSchedulerILi256ELi256ELb0ELb1ELb0EEEEEEEEEvNT_6ParamsE)
        /*011c*/ 	.word	0x00000000


	//----- nvinfo : EIATTR_REGCOUNT
	.align		4
.L_58:
        /*0120*/ 	.byte	0x04, 0x2f
        /*0122*/ 	.short	(.L_60 - .L_59)
	.align		4
.L_59:
        /*0124*/ 	.word	index@(_ZN7cutlass13device_kernelIN5flash19enable_sm80_to_sm89INS1_16FlashAttnFwdSm80INS1_25CollectiveMainloopFwdSm80ILi8ELi1ELb1EN4cute5tupleIJNS5_1CILi128EEENS7_ILi96EEES8_EEELi128ENS_6half_tEfNS_4arch4Sm80ELb0ELb1ELb0ELb1ELb1ELb1ELb1ELb0EEENS1_21CollectiveEpilogueFwdINS6_IJS8_S8_S9_EEENS6_IJNS7_ILi1EEESH_SH_EEESB_SD_Li256ELb1ELb1ELb0ELb0EEENS1_19SingleTileSchedulerILb1ELb0ELb1ELi128EEEEEEEEEvNT_6ParamsE)
        /*0128*/ 	.word	0x00000004


	//----- nvinfo : EIATTR_FRAME_SIZE
	.align		4
.L_60:
        /*012c*/ 	.byte	0x04, 0x11
        /*012e*/ 	.short	(.L_62 - .L_61)
	.align		4
.L_61:
        /*0130*/ 	.word	index@(_ZN7cutlass13device_kernelIN5flash19enable_sm80_to_sm89INS1_16FlashAttnFwdSm80INS1_25CollectiveMainloopFwdSm80ILi8ELi1ELb1EN4cute5tupleIJNS5_1CILi128EEENS7_ILi96EEES8_EEELi128ENS_6half_tEfNS_4arch4Sm80ELb0ELb1ELb0ELb1ELb1ELb1ELb1ELb0EEENS1_21CollectiveEpilogueFwdINS6_IJS8_S8_S9_EEENS6_IJNS7_ILi1EEESH_SH_EEESB_SD_Li256ELb1ELb1ELb0ELb0EEENS1_19SingleTileSchedulerILb1ELb0ELb1ELi128EEEEEEEEEvNT_6ParamsE)
        /*0134*/ 	.word	0x00000000


	//----- nvinfo : EIATTR_REGCOUNT
	.align		4
.L_62:
        /*0138*/ 	.byte	0x04, 0x2f
        /*013a*/ 	.short	(.L_64 - .L_63)
	.align		4
.L_63:
        /*013c*/ 	.word	index@(_ZN7cutlass13device_kernelIN5flash19enable_sm80_to_sm89INS1_16FlashAttnFwdSm80INS1_25CollectiveMainloopFwdSm80ILi8ELi1ELb1EN4cute5tupleIJNS5_1CILi128EEENS7_ILi96EEES8_EEELi128ENS_6half_tEfNS_4arch4Sm80ELb0ELb1ELb0ELb1ELb1ELb0ELb1ELb0EEENS1_21CollectiveEpilogueFwdINS6_IJS8_S8_S9_EEENS6_IJNS7_ILi1EEESH_SH_EEESB_SD_Li256ELb1ELb1ELb0ELb0EEENS1_19SingleTileSchedulerILb1ELb0ELb1ELi128EEEEEEEEEvNT_6ParamsE)
        /*0140*/ 	.word	0x00000004


	//----- nvinfo : EIATTR_FRAME_SIZE
	.align		4
.L_64:
        /*0144*/ 	.byte	0x04, 0x11
        /*0146*/ 	.short	(.L_66 - .L_65)
	.align		4
.L_65:
        /*0148*/ 	.word	index@(_ZN7cutlass13device_kernelIN5flash19enable_sm80_to_sm89INS1_16FlashAttnFwdSm80INS1_25CollectiveMainloopFwdSm80ILi8ELi1ELb1EN4cute5tupleIJNS5_1CILi128EEENS7_ILi96EEES8_EEELi128ENS_6half_tEfNS_4arch4Sm80ELb0ELb1ELb0ELb1ELb1ELb0ELb1ELb0EEENS1_21CollectiveEpilogueFwdINS6_IJS8_S8_S9_EEENS6_IJNS7_ILi1EEESH_SH_EEESB_SD_Li256ELb1ELb1ELb0ELb0EEENS1_19SingleTileSchedulerILb1ELb0ELb1ELi128EEEEEEEEEvNT_6ParamsE)
        /*014c*/ 	.word	0x00000000


	//----- nvinfo : EIATTR_REGCOUNT
	.align		4
.L_66:
        /*0150*/ 	.byte	0x04, 0x2f
        /*0152*/ 	.short	(.L_68 - .L_67)
	.align		4
.L_67:
        /*0154*/ 	.word	index@(_ZN7cutlass13device_kernelIN5flash19enable_sm80_to_sm89INS1_16FlashAttnFwdSm80INS1_25CollectiveMainloopFwdSm80ILi8ELi1ELb1EN4cute5tupleIJNS5_1CILi128EEENS7_ILi96EEES8_EEELi128ENS_6half_tEfNS_4arch4Sm80ELb0ELb1ELb0ELb0ELb1ELb0ELb1ELb0EEENS1_21CollectiveEpilogueFwdINS6_IJS8_S8_S9_EEENS6_IJNS7_ILi1EEESH_SH_EEESB_SD_Li256ELb0ELb1ELb0ELb0EEENS1_19SingleTileSchedulerILb0ELb0ELb1ELi128EEEEEEEEEvNT_6ParamsE)
        /*0158*/ 	.word	0x00000004


	//----- nvinfo : EIATTR_FRAME_SIZE
	.align		4
.L_68:
        /*015c*/ 	.byte	0x04, 0x11
        /*015e*/ 	.short	(.L_70 - .L_69)
	.align		4
.L_69:
        /*0160*/ 	.word	index@(_ZN7cutlass13device_kernelIN5flash19enable_sm80_to_sm89INS1_16FlashAttnFwdSm80INS1_25CollectiveMainloopFwdSm80ILi8ELi1ELb1EN4cute5tupleIJNS5_1CILi128EEENS7_ILi96EEES8_EEELi128ENS_6half_tEfNS_4arch4Sm80ELb0ELb1ELb0ELb0ELb1ELb0ELb1ELb0EEENS1_21CollectiveEpilogueFwdINS6_IJS8_S8_S9_EEENS6_IJNS7_ILi1EEESH_SH_EEESB_SD_Li256ELb0ELb1ELb0ELb0EEENS1_19SingleTileSchedulerILb0ELb0ELb1ELi128EEEEEEEEEvNT_6ParamsE)
        /*0164*/ 	.word	0x00000000


	//----- nvinfo : EIATTR_REGCOUNT
	.align		4
.L_70:
        /*0168*/ 	.byte	0x04, 0x2f
        /*016a*/ 	.short	(.L_72 - .L_71)
	.align		4
.L_71:
        /*016c*/ 	.word	index@(_ZN7cutlass13device_kernelIN5flash19enable_sm80_to_sm89INS1_16FlashAttnFwdSm80INS1_25CollectiveMainloopFwdSm80ILi8ELi1ELb1EN4cute5tupleIJNS5_1CILi128EEES8_S8_EEELi128ENS_6half_tEfNS_4arch4Sm80ELb0ELb0ELb0ELb1ELb1ELb1ELb1ELb0EEENS1_21CollectiveEpilogueFwdIS9_NS6_IJNS7_ILi1EEESF_SF_EEESA_SC_Li256ELb1ELb1ELb0ELb0EEENS1_19SingleTileSchedulerILb1ELb0ELb1ELi128EEEEEEEEEvNT_6ParamsE)
        /*0170*/ 	.word	0x00000004


	//----- nvinfo : EIATTR_FRAME_SIZE
	.align		4
.L_72:
        /*0174*/ 	.byte	0x04, 0x11
        /*0176*/ 	.short	(.L_74 - .L_73)
	.align		4
.L_73:
        /*0178*/ 	.word	index@(_ZN7cutlass13device_kernelIN5flash19enable_sm80_to_sm89INS1_16FlashAttnFwdSm80INS1_25CollectiveMainloopFwdSm80ILi8ELi1ELb1EN4cute5tupleIJNS5_1CILi128EEES8_S8_EEELi128ENS_6half_tEfNS_4arch4Sm80ELb0ELb0ELb0ELb1ELb1ELb1ELb1ELb0EEENS1_21CollectiveEpilogueFwdIS9_NS6_IJNS7_ILi1EEESF_SF_EEESA_SC_Li256ELb1ELb1ELb0ELb0EEENS1_19SingleTileSchedulerILb1ELb0ELb1ELi128EEEEEEEEEvNT_6ParamsE)
        /*017c*/ 	.word	0x00000000


	//----- nvinfo : EIATTR_REGCOUNT
	.align		4
.L_74:
        /*0180*/ 	.byte	0x04, 0x2f
        /*0182*/ 	.short	(.L_76 - .L_75)
	.align		4
.L_75:
        /*0184*/ 	.word	index@(_ZN7cutlass13device_kernelIN5flash19enable_sm80_to_sm89INS1_16FlashAttnFwdSm80INS1_25CollectiveMainloopFwdSm80ILi8ELi1ELb1EN4cute5tupleIJNS5_1CILi128EEES8_S8_EEELi128ENS_6half_tEfNS_4arch4Sm80ELb0ELb0ELb0ELb1ELb1ELb0ELb1ELb0EEENS1_21CollectiveEpilogueFwdIS9_NS6_IJNS7_ILi1EEESF_SF_EEESA_SC_Li256ELb1ELb1ELb0ELb0EEENS1_19SingleTileSchedulerILb1ELb0ELb1ELi128EEEEEEEEEvNT_6ParamsE)
        /*0188*/ 	.word	0x00000004


	//----- nvinfo : EIATTR_FRAME_SIZE
	.align		4
.L_76:
        /*018c*/ 	.byte	0x04, 0x11
        /*018e*/ 	.short	(.L_78 - .L_77)
	.align		4
.L_77:
        /*0190*/ 	.word	index@(_ZN7cutlass13device_kernelIN5flash19enable_sm80_to_sm89INS1_16FlashAttnFwdSm80INS1_25CollectiveMainloopFwdSm80ILi8ELi1ELb1EN4cute5tupleIJNS5_1CILi128EEES8_S8_EEELi128ENS_6half_tEfNS_4arch4Sm80ELb0ELb0ELb0ELb1ELb1ELb0ELb1ELb0EEENS1_21CollectiveEpilogueFwdIS9_NS6_IJNS7_ILi1EEESF_SF_EEESA_SC_Li256ELb1ELb1ELb0ELb0EEENS1_19SingleTileSchedulerILb1ELb0ELb1ELi128EEEEEEEEEvNT_6ParamsE)
        /*0194*/ 	.word	0x00000000


	//----- nvinfo : EIATTR_REGCOUNT
	.align		4
.L_78:
        /*0198*/ 	.byte	0x04, 0x2f
        /*019a*/ 	.short	(.L_80 - .L_79)
	.align		4
.L_79:
        /*019c*/ 	.word	index@(_ZN7cutlass13device_kernelIN5flash19enable_sm80_to_sm89INS1_16FlashAttnFwdSm80INS1_25CollectiveMainloopFwdSm80ILi8ELi1ELb1EN4cute5tupleIJNS5_1CILi128EEES8_S8_EEELi128ENS_6half_tEfNS_4arch4Sm80ELb0ELb0ELb0ELb0ELb1ELb0ELb1ELb0EEENS1_21CollectiveEpilogueFwdIS9_NS6_IJNS7_ILi1EEESF_SF_EEESA_SC_Li256ELb0ELb1ELb0ELb0EEENS1_19SingleTileSchedulerILb0ELb0ELb1ELi128EEEEEEEEEvNT_6ParamsE)
        /*01a0*/ 	.word	0x00000004


	//----- nvinfo : EIATTR_FRAME_SIZE
	.align		4
.L_80:
        /*01a4*/ 	.byte	0x04, 0x11
        /*01a6*/ 	.short	(.L_82 - .L_81)
	.align		4
.L_81:
        /*01a8*/ 	.word	index@(_ZN7cutlass13device_kernelIN5flash19enable_sm80_to_sm89INS1_16FlashAttnFwdSm80INS1_25CollectiveMainloopFwdSm80ILi8ELi1ELb1EN4cute5tupleIJNS5_1CILi128EEES8_S8_EEELi128ENS_6half_tEfNS_4arch4Sm80ELb0ELb0ELb0ELb0ELb1ELb0ELb1ELb0EEENS1_21CollectiveEpilogueFwdIS9_NS6_IJNS7_ILi1EEESF_SF_EEESA_SC_Li256ELb0ELb1ELb0ELb0EEENS1_19SingleTileSchedulerILb0ELb0ELb1ELi128EEEEEEEEEvNT_6ParamsE)
        /*01ac*/ 	.word	0x00000000


	//----- nvinfo : EIATTR_REGCOUNT
	.align		4
.L_82:
        /*01b0*/ 	.byte	0x04, 0x2f
        /*01b2*/ 	.short	(.L_84 - .L_83)
	.align		4
.L_83:
        /*01b4*/ 	.word	index@(_ZN7cutlass13device_kernelIN5flash19enable_sm80_to_sm89INS1_16FlashAttnFwdSm80INS1_25CollectiveMainloopFwdSm80ILi4ELi1ELb0EN4cute5tupleIJNS5_1CILi128EEENS7_ILi64EEES8_EEELi128ENS_6half_tEfNS_4arch4Sm80ELb1ELb0ELb1ELb1ELb1ELb1ELb1ELb0EEENS1_21CollectiveEpilogueFwdINS6_IJS8_S8_S9_EEENS6_IJNS7_ILi1EEESH_SH_EEESB_SD_Li128ELb1ELb1ELb0ELb0EEENS1_19SingleTileSchedulerILb1ELb0ELb1ELi128EEEEEEEEEvNT_6ParamsE)
        /*01b8*/ 	.word	0x00000004


	//----- nvinfo : EIATTR_FRAME_SIZE
	.align		4
.L_84:
        /*01bc*/ 	.byte	0x04, 0x11
        /*01be*/ 	.short	(.L_86 - .L_85)
	.align		4
.L_85:
        /*01c0*/ 	.word	index@(_ZN7cutlass13device_kernelIN5flash19enable_sm80_to_sm89INS1_16FlashAttnFwdSm80INS1_25CollectiveMainloopFwdSm80ILi4ELi1ELb0EN4cute5tupleIJNS5_1CILi128EEENS7_ILi64EEES8_EEELi128ENS_6half_tEfNS_4arch4Sm80ELb1ELb0ELb1ELb1ELb1ELb1ELb1ELb0EEENS1_21CollectiveEpilogueFwdINS6_IJS8_S8_S9_EEENS6_IJNS7_ILi1EEESH_SH_EEESB_SD_Li128ELb1ELb1ELb0ELb0EEENS1_19SingleTileSchedulerILb1ELb0ELb1ELi128EEEEEEEEEvNT_6ParamsE)
        /*01c4*/ 	.word	0x00000000


	//----- nvinfo : EIATTR_REGCOUNT
	.align		4
.L_86:
        /*01c8*/ 	.byte	0x04, 0x2f
        /*01ca*/ 	.short	(.L_88 - .L_87)
	.align		4
.L_87:
        /*01cc*/ 	.word	index@(_ZN7cutlass13device_kernelIN5flash19enable_sm80_to_sm89INS1_16FlashAttnFwdSm80INS1_25CollectiveMainloopFwdSm80ILi4ELi1ELb0EN4cute5tupleIJNS5_1CILi128EEENS7_ILi64EEES8_EEELi128ENS_6half_tEfNS_4arch4Sm80ELb1ELb0ELb1ELb1ELb1ELb0ELb1ELb0EEENS1_21CollectiveEpilogueFwdINS6_IJS8_S8_S9_EEENS6_IJNS7_ILi1EEESH_SH_EEESB_SD_Li128ELb1ELb1ELb0ELb0EEENS1_19SingleTileSchedulerILb1ELb0ELb1ELi128EEEEEEEEEvNT_6ParamsE)
        /*01d0*/ 	.word	0x00000004


	//----- nvinfo : EIATTR_FRAME_SIZE
	.align		4
.L_88:
        /*01d4*/ 	.byte	0x04, 0x11
        /*01d6*/ 	.short	(.L_90 - .L_89)
	.align		4
.L_89:
        /*01d8*/ 	.word	index@(_ZN7cutlass13device_kernelIN5flash19enable_sm80_to_sm89INS1_16FlashAttnFwdSm80INS1_25CollectiveMainloopFwdSm80ILi4ELi1ELb0EN4cute5tupleIJNS5_1CILi128EEENS7_ILi64EEES8_EEELi128ENS_6half_tEfNS_4arch4Sm80ELb1ELb0ELb1ELb1ELb1ELb0ELb1ELb0EEENS1_21CollectiveEpilogueFwdINS6_IJS8_S8_S9_EEENS6_IJNS7_ILi1EEESH_SH_EEESB_SD_Li128ELb1ELb1ELb0ELb0EEENS1_19SingleTileSchedulerILb1ELb0ELb1ELi128EEEEEEEEEvNT_6ParamsE)
        /*01dc*/ 	.word	0x00000000


	//----- nvinfo : EIATTR_REGCOUNT
	.align		4
.L_90:
        /*01e0*/ 	.byte	0x04, 0x2f
        /*01e2*/ 	.short	(.L_92 - .L_91)
	.align		4
.L_91:
        /*01e4*/ 	.word	index@(_ZN7cutlass13device_kernelIN5flash19enable_sm80_to_sm89INS1_16FlashAttnFwdSm80INS1_25CollectiveMainloopFwdSm80ILi4ELi1ELb0EN4cute5tupleIJNS5_1CILi128EEENS7_ILi64EEES8_EEELi128ENS_6half_tEfNS_4arch4Sm80ELb1ELb0ELb1ELb0ELb1ELb0ELb1ELb0EEENS1_21CollectiveEpilogueFwdINS6_IJS8_S8_S9_EEENS6_IJNS7_ILi1EEESH_SH_EEESB_SD_Li128ELb0ELb1ELb0ELb0EEENS1_30DynamicPersistentTileSchedulerILi128ELi128ELb0ELb1ELb0EEEEEEEEEvNT_6ParamsE)
        /*01e8*/ 	.word	0x00000004


	//----- nvinfo : EIATTR_FRAME_SIZE
	.align		4
.L_92:
        /*01ec*/ 	.byte	0x04, 0x11
        /*01ee*/ 	.short	(.L_94 - .L_93)
	.align		4
.L_93:
        /*01f0*/ 	.word	index@(_ZN7cutlass13device_kernelIN5flash19enable_sm80_to_sm89INS1_16FlashAttnFwdSm80INS1_25CollectiveMainloopFwdSm80ILi4ELi1ELb0EN4cute5tupleIJNS5_1CILi128EEENS7_ILi64EEES8_EEELi128ENS_6half_tEfNS_4arch4Sm80ELb1ELb0ELb1ELb0ELb1ELb0ELb1ELb0EEENS1_21CollectiveEpilogueFwdINS6_IJS8_S8_S9_EEENS6_IJNS7_ILi1EEESH_SH_EEESB_SD_Li128ELb0ELb1ELb0ELb0EEENS1_30DynamicPersistentTileSchedulerILi128ELi128ELb0ELb1ELb0EEEEEEEEEvNT_6ParamsE)
        /*01f4*/ 	.word	0x00000000


	//----- nvinfo : EIATTR_REGCOUNT
	.align		4
.L_94:
        /*01f8*/ 	.byte	0x04, 0x2f
        /*01fa*/ 	.short	(.L_96 - .L_95)
	.align		4
.L_95:
        /*01fc*/ 	.word	index@(_ZN7cutlass13device_kernelIN5flash19enable_sm80_to_sm89INS1_16FlashAttnFwdSm80INS1_25CollectiveMainloopFwdSm80ILi4ELi1ELb0EN4cute5tupleIJNS5_1CILi128EEENS7_ILi48EEES8_EEELi128ENS_6half_tEfNS_4arch4Sm80ELb0ELb1ELb1ELb1ELb1ELb1ELb1ELb0EEENS1_21CollectiveEpilogueFwdINS6_IJS8_S8_S9_EEENS6_IJNS7_ILi1EEESH_SH_EEESB_SD_Li128ELb1ELb1ELb0ELb0EEENS1_19SingleTileSchedulerILb1ELb0ELb1ELi128EEEEEEEEEvNT_6ParamsE)
        /*0200*/ 	.word	0x00000004


	//----- nvinfo : EIATTR_FRAME_SIZE
	.align		4
.L_96:
        /*0204*/ 	.byte	0x04, 0x11
        /*0206*/ 	.short	(.L_98 - .L_97)
	.align		4
.L_97:
        /*0208*/ 	.word	index@(_ZN7cutlass13device_kernelIN5flash19enable_sm80_to_sm89INS1_16FlashAttnFwdSm80INS1_25CollectiveMainloopFwdSm80ILi4ELi1ELb0EN4cute5tupleIJNS5_1CILi128EEENS7_ILi48EEES8_EEELi128ENS_6half_tEfNS_4arch4Sm80ELb0ELb1ELb1ELb1ELb1ELb1ELb1ELb0EEENS1_21CollectiveEpilogueFwdINS6_IJS8_S8_S9_EEENS6_IJNS7_ILi1EEESH_SH_EEESB_SD_Li128ELb1ELb1ELb0ELb0EEENS1_19SingleTileSchedulerILb1ELb0ELb1ELi128EEEEEEEEEvNT_6ParamsE)
        /*020c*/ 	.word	0x00000000


	//----- nvinfo : EIATTR_REGCOUNT
	.align		4
.L_98:
        /*0210*/ 	.byte	0x04, 0x2f
        /*0212*/ 	.short	(.L_100 - .L_99)
	.align		4
.L_99:
        /*0214*/ 	.word	index@(_ZN7cutlass13device_kernelIN5flash19enable_sm80_to_sm89INS1_16FlashAttnFwdSm80INS1_25CollectiveMainloopFwdSm80ILi4ELi1ELb0EN4cute5tupleIJNS5_1CILi128EEENS7_ILi48EEES8_EEELi128ENS_6half_tEfNS_4arch4Sm80ELb0ELb1ELb1ELb1ELb1ELb0ELb1ELb0EEENS1_21CollectiveEpilogueFwdINS6_IJS8_S8_S9_EEENS6_IJNS7_ILi1EEESH_SH_EEESB_SD_Li128ELb1ELb1ELb0ELb0EEENS1_19SingleTileSchedulerILb1ELb0ELb1ELi128EEEEEEEEEvNT_6ParamsE)
        /*0218*/ 	.word	0x00000004


	//----- nvinfo : EIATTR_FRAME_SIZE
	.align		4
.L_100:
        /*021c*/ 	.byte	0x04, 0x11
        /*021e*/ 	.short	(.L_102 - .L_101)
	.align		4
.L_101:
        /*0220*/ 	.word	index@(_ZN7cutlass13device_kernelIN5flash19enable_sm80_to_sm89INS1_16FlashAttnFwdSm80INS1_25CollectiveMainloopFwdSm80ILi4ELi1ELb0EN4cute5tupleIJNS5_1CILi128EEENS7_ILi48EEES8_EEELi128ENS_6half_tEfNS_4arch4Sm80ELb0ELb1ELb1ELb1ELb1ELb0ELb1ELb0EEENS1_21CollectiveEpilogueFwdINS6_IJS8_S8_S9_EEENS6_IJNS7_ILi1EEESH_SH_EEESB_SD_Li128ELb1ELb1ELb0ELb0EEENS1_19SingleTileSchedulerILb1ELb0ELb1ELi128EEEEEEEEEvNT_6ParamsE)
        /*0224*/ 	.word	0x00000000


	//----- nvinfo : EIATTR_REGCOUNT
	.align		4
.L_102:
        /*0228*/ 	.byte	0x04, 0x2f
        /*022a*/ 	.short	(.L_104 - .L_103)
	.align		4
.L_103:
        /*022c*/ 	.word	index@(_ZN7cutlass13device_kernelIN5flash19enable_sm80_to_sm89INS1_16FlashAttnFwdSm80INS1_25CollectiveMainloopFwdSm80ILi4ELi1ELb0EN4cute5tupleIJNS5_1CILi128EEENS7_ILi48EEES8_EEELi128ENS_6half_tEfNS_4arch4Sm80ELb0ELb1ELb1ELb0ELb1ELb0ELb1ELb0EEENS1_21CollectiveEpilogueFwdINS6_IJS8_S8_S9_EEENS6_IJNS7_ILi1EEESH_SH_EEESB_SD_Li128ELb0ELb1ELb0ELb0EEENS1_19SingleTileSchedulerILb0ELb0ELb1ELi128EEEEEEEEEvNT_6ParamsE)
        /*0230*/ 	.word	0x00000004


	//----- nvinfo : EIATTR_FRAME_SIZE
	.align		4
.L_104:
        /*0234*/ 	.byte	0x04, 0x11
        /*0236*/ 	.short	(.L_106 - .L_105)
	.align		4
.L_105:
        /*0238*/ 	.word	index@(_ZN7cutlass13device_kernelIN5flash19enable_sm80_to_sm89INS1_16FlashAttnFwdSm80INS1_25CollectiveMainloopFwdSm80ILi4ELi1ELb0EN4cute5tupleIJNS5_1CILi128EEENS7_ILi48EEES8_EEELi128ENS_6half_tEfNS_4arch4Sm80ELb0ELb1ELb1ELb0ELb1ELb0ELb1ELb0EEENS1_21CollectiveEpilogueFwdINS6_IJS8_S8_S9_EEENS6_IJNS7_ILi1EEESH_SH_EEESB_SD_Li128ELb0ELb1ELb0ELb0EEENS1_19SingleTileSchedulerILb0ELb0ELb1ELi128EEEEEEEEEvNT_6ParamsE)
        /*023c*/ 	.word	0x00000000


	//----- nvinfo : EIATTR_REGCOUNT
	.align		4
.L_106:
        /*0240*/ 	.byte	0x04, 0x2f
        /*0242*/ 	.short	(.L_108 - .L_107)
	.align		4
.L_107:
        /*0244*/ 	.word	index@(_ZN7cutlass13device_kernelIN5flash19enable_sm80_to_sm89INS1_16FlashAttnFwdSm80INS1_25CollectiveMainloopFwdSm80ILi4ELi1ELb0EN4cute5tupleIJNS5_1CILi128EEENS7_ILi64EEES8_EEELi128ENS_6half_tEfNS_4arch4Sm80ELb0ELb0ELb1ELb1ELb1ELb1ELb1ELb0EEENS1_21CollectiveEpilogueFwdINS6_IJS8_S8_S9_EEENS6_IJNS7_ILi1EEESH_SH_EEESB_SD_Li128ELb1ELb1ELb0ELb0EEENS1_19SingleTileSchedulerILb1ELb0ELb1ELi128EEEEEEEEEvNT_6ParamsE)
        /*0248*/ 	.word	0x00000004


	//----- nvinfo : EIATTR_FRAME_SIZE
	.align		4
.L_108:
        /*024c*/ 	.byte	0x04, 0x11
        /*024e*/ 	.short	(.L_110 - .L_109)
	.align		4
.L_109:
        /*0250*/ 	.word	index@(_ZN7cutlass13device_kernelIN5flash19enable_sm80_to_sm89INS1_16FlashAttnFwdSm80INS1_25CollectiveMainloopFwdSm80ILi4ELi1ELb0EN4cute5tupleIJNS5_1CILi128EEENS7_ILi64EEES8_EEELi128ENS_6half_tEfNS_4arch4Sm80ELb0ELb0ELb1ELb1ELb1ELb1ELb1ELb0EEENS1_21CollectiveEpilogueFwdINS6_IJS8_S8_S9_EEENS6_IJNS7_ILi1EEESH_SH_EEESB_SD_Li128ELb1ELb1ELb0ELb0EEENS1_19SingleTileSchedulerILb1ELb0ELb1ELi128EEEEEEEEEvNT_6ParamsE)
        /*0254*/ 	.word	0x00000000


	//----- nvinfo : EIATTR_REGCOUNT
	.align		4
.L_110:
        /*0258*/ 	.byte	0x04, 0x2f
        /*025a*/ 	.short	(.L_112 - .L_111)
	.align		4
.L_111:
        /*025c*/ 	.word	index@(_ZN7cutlass13device_kernelIN5flash19enable_sm80_to_sm89INS1_16FlashAttnFwdSm80INS1_25CollectiveMainloopFwdSm80ILi4ELi1ELb0EN4cute5tupleIJNS5_1CILi128EEENS7_ILi64EEES8_EEELi128ENS_6half_tEfNS_4arch4Sm80ELb0ELb0ELb1ELb1ELb1ELb0ELb1ELb0EEENS1_21CollectiveEpilogueFwdINS6_IJS8_S8_S9_EEENS6_IJNS7_ILi1EEESH_SH_EEESB_SD_Li128ELb1ELb1ELb0ELb0EEENS1_19SingleTileSchedulerILb1ELb0ELb1ELi128EEEEEEEEEvNT_6ParamsE)
        /*0260*/ 	.word	0x00000004


	//----- nvinfo : EIATTR_FRAME_SIZE
	.align		4
.L_112:
        /*0264*/ 	.byte	0x04, 0x11
        /*0266*/ 	.short	(.L_114 - .L_113)
	.align		4
.L_113:
        /*0268*/ 	.word	index@(_ZN7cutlass13device_kernelIN5flash19enable_sm80_to_sm89INS1_16FlashAttnFwdSm80INS1_25CollectiveMainloopFwdSm80ILi4ELi1ELb0EN4cute5tupleIJNS5_1CILi128EEENS7_ILi64EEES8_EEELi128ENS_6half_tEfNS_4arch4Sm80ELb0ELb0ELb1ELb1ELb1ELb0ELb1ELb0EEENS1_21CollectiveEpilogueFwdINS6_IJS8_S8_S9_EEENS6_IJNS7_ILi1EEESH_SH_EEESB_SD_Li128ELb1ELb1ELb0ELb0EEENS1_19SingleTileSchedulerILb1ELb0ELb1ELi128EEEEEEEEEvNT_6ParamsE)
        /*026c*/ 	.word	0x00000000


	//----- nvinfo : EIATTR_REGCOUNT
	.align		4
.L_114:
        /*0270*/ 	.byte	0x04, 0x2f
        /*0272*/ 	.short	(.L_116 - .L_115)
	.align		4
.L_115:
        /*0274*/ 	.word	index@(_ZN7cutlass13device_kernelIN5flash19enable_sm80_to_sm89INS1_16FlashAttnFwdSm80INS1_25CollectiveMainloopFwdSm80ILi4ELi1ELb0EN4cute5tupleIJNS5_1CILi128EEENS7_ILi64EEES8_EEELi128ENS_6half_tEfNS_4arch4Sm80ELb0ELb0ELb1ELb0ELb1ELb0ELb1ELb0EEENS1_21CollectiveEpilogueFwdINS6_IJS8_S8_S9_EEENS6_IJNS7_ILi1EEESH_SH_EEESB_SD_Li128ELb0ELb1ELb0ELb0EEENS1_19SingleTileSchedulerILb0ELb0ELb1ELi128EEEEEEEEEvNT_6ParamsE)
        /*0278*/ 	.word	0x00000004


	//----- nvinfo : EIATTR_FRAME_SIZE
	.align		4
.L_116:
        /*027c*/ 	.byte	0x04, 0x11
        /*027e*/ 	.short	(.L_118 - .L_117)
	.align		4
.L_117:
        /*0280*/ 	.word	index@(_ZN7cutlass13device_kernelIN5flash19enable_sm80_to_sm89INS1_16FlashAttnFwdSm80INS1_25CollectiveMainloopFwdSm80ILi4ELi1ELb0EN4cute5tupleIJNS5_1CILi128EEENS7_ILi64EEES8_EEELi128ENS_6half_tEfNS_4arch4Sm80ELb0ELb0ELb1ELb0ELb1ELb0ELb1ELb0EEENS1_21CollectiveEpilogueFwdINS6_IJS8_S8_S9_EEENS6_IJNS7_ILi1EEESH_SH_EEESB_SD_Li128ELb0ELb1ELb0ELb0EEENS1_19SingleTileSchedulerILb0ELb0ELb1ELi128EEEEEEEEEvNT_6ParamsE)
        /*0284*/ 	.word	0x00000000


	//----- nvinfo : EIATTR_REGCOUNT
	.align		4
.L_118:
        /*0288*/ 	.byte	0x04, 0x2f
        /*028a*/ 	.short	(.L_120 - .L_119)
	.align		4
.L_119:
        /*028c*/ 	.word	index@(_ZN7cutlass13device_kernelIN5flash19enable_sm80_to_sm89INS1_16FlashAttnFwdSm80INS1_25CollectiveMainloopFwdSm80ILi8ELi1ELb1EN4cute5tupleIJNS5_1CILi128EEES8_S8_EEELi128ENS_6half_tEfNS_4arch4Sm80ELb1ELb0ELb1ELb1ELb1ELb1ELb1ELb0EEENS1_21CollectiveEpilogueFwdIS9_NS6_IJNS7_ILi1EEESF_SF_EEESA_SC_Li256ELb1ELb1ELb0ELb0EEENS1_19SingleTileSchedulerILb1ELb0ELb1ELi128EEEEEEEEEvNT_6ParamsE)
        /*0290*/ 	.word	0x00000004


	//----- nvinfo : EIATTR_FRAME_SIZE
	.align		4
.L_120:
        /*0294*/ 	.byte	0x04, 0x11
        /*0296*/ 	.short	(.L_122 - .L_121)
	.align		4
.L_121:
        /*0298*/ 	.word	index@(_ZN7cutlass13device_kernelIN5flash19enable_sm80_to_sm89INS1_16FlashAttnFwdSm80INS1_25CollectiveMainloopFwdSm80ILi8ELi1ELb1EN4cute5tupleIJNS5_1CILi128EEES8_S8_EEELi128ENS_6half_tEfNS_4arch4Sm80ELb1ELb0ELb1ELb1ELb1ELb1ELb1ELb0EEENS1_21CollectiveEpilogueFwdIS9_NS6_IJNS7_ILi1EEESF_SF_EEESA_SC_Li256ELb1ELb1ELb0ELb0EEENS1_19SingleTileSchedulerILb1ELb0ELb1ELi128EEEEEEEEEvNT_6ParamsE)
        /*029c*/ 	.word	0x00000000


	//----- nvinfo : EIATTR_REGCOUNT
	.align		4
.L_122:
        /*02a0*/ 	.byte	0x04, 0x2f
        /*02a2*/ 	.short	(.L_124 - .L_123)
	.align		4
.L_123:
        /*02a4*/ 	.word	index@(_ZN7cutlass13device_kernelIN5flash19enable_sm80_to_sm89INS1_16FlashAttnFwdSm80INS1_25CollectiveMainloopFwdSm80ILi8ELi1ELb1EN4cute5tupleIJNS5_1CILi128EEES8_S8_EEELi128ENS_6half_tEfNS_4arch4Sm80ELb1ELb0ELb1ELb1ELb1ELb0ELb1ELb0EEENS1_21CollectiveEpilogueFwdIS9_NS6_IJNS7_ILi1EEESF_SF_EEESA_SC_Li256ELb1ELb1ELb0ELb0EEENS1_19SingleTileSchedulerILb1ELb0ELb1ELi128EEEEEEEEEvNT_6ParamsE)
        /*02a8*/ 	.word	0x00000004


	//----- nvinfo : EIATTR_FRAME_SIZE
	.align		4
.L_124:
        /*02ac*/ 	.byte	0x04, 0x11
        /*02ae*/ 	.short	(.L_126 - .L_125)
	.align		4
.L_125:
        /*02b0*/ 	.word	index@(_ZN7cutlass13device_kernelIN5flash19enable_sm80_to_sm89INS1_16FlashAttnFwdSm80INS1_25CollectiveMainloopFwdSm80ILi8ELi1ELb1EN4cute5tupleIJNS5_1CILi128EEES8_S8_EEELi128ENS_6half_tEfNS_4arch4Sm80ELb1ELb0ELb1ELb1ELb1ELb0ELb1ELb0EEENS1_21CollectiveEpilogueFwdIS9_NS6_IJNS7_ILi1EEESF_SF_EEESA_SC_Li256ELb1ELb1ELb0ELb0EEENS1_19SingleTileSchedulerILb1ELb0ELb1ELi128EEEEEEEEEvNT_6ParamsE)
        /*02b4*/ 	.word	0x00000000


	//----- nvinfo : EIATTR_REGCOUNT
	.align		4
.L_126:
        /*02b8*/ 	.byte	0x04, 0x2f
        /*02ba*/ 	.short	(.L_128 - .L_127)
	.align		4
.L_127:
        /*02bc*/ 	.word	index@(_ZN7cutlass13device_kernelIN5flash19enable_sm80_to_sm89INS1_16FlashAttnFwdSm80INS1_25CollectiveMainloopFwdSm80ILi8ELi1ELb1EN4cute5tupleIJNS5_1CILi128EEES8_S8_EEELi128ENS_6half_tEfNS_4arch4Sm80ELb1ELb0ELb1ELb0ELb1ELb0ELb1ELb0EEENS1_21CollectiveEpilogueFwdIS9_NS6_IJNS7_ILi1EEESF_SF_EEESA_SC_Li256ELb0ELb1ELb0ELb0EEENS1_30DynamicPersistentTileSchedulerILi256ELi256ELb0ELb1ELb0EEEEEEEEEvNT_6ParamsE)
        /*02c0*/ 	.word	0x00000004


	//----- nvinfo : EIATTR_FRAME_SIZE
	.align		4
.L_128:
        /*02c4*/ 	.byte	0x04, 0x11
        /*02c6*/ 	.short	(.L_130 - .L_129)
	.align		4
.L_129:
        /*02c8*/ 	.word	index@(_ZN7cutlass13device_kernelIN5flash19enable_sm80_to_sm89INS1_16FlashAttnFwdSm80INS1_25CollectiveMainloopFwdSm80ILi8ELi1ELb1EN4cute5tupleIJNS5_1CILi128EEES8_S8_EEELi128ENS_6half_tEfNS_4arch4Sm80ELb1ELb0ELb1ELb0ELb1ELb0ELb1ELb0EEENS1_21CollectiveEpilogueFwdIS9_NS6_IJNS7_ILi1EEESF_SF_EEESA_SC_Li256ELb0ELb1ELb0ELb0EEENS1_30DynamicPersistentTileSchedulerILi256ELi256ELb0ELb1ELb0EEEEEEEEEvNT_6ParamsE)
        /*02cc*/ 	.word	0x00000000


	//----- nvinfo : EIATTR_REGCOUNT
	.align		4
.L_130:
        /*02d0*/ 	.byte	0x04, 0x2f
        /*02d2*/ 	.short	(.L_132 - .L_131)
	.align		4
.L_131:
        /*02d4*/ 	.word	index@(_ZN7cutlass13device_kernelIN5flash19enable_sm80_to_sm89INS1_16FlashAttnFwdSm80INS1_25CollectiveMainloopFwdSm80ILi8ELi1ELb1EN4cute5tupleIJNS5_1CILi128EEENS7_ILi96EEES8_EEELi128ENS_6half_tEfNS_4arch4Sm80ELb0ELb1ELb1ELb1ELb1ELb1ELb1ELb0EEENS1_21CollectiveEpilogueFwdINS6_IJS8_S8_S9_EEENS6_IJNS7_ILi1EEESH_SH_EEESB_SD_Li256ELb1ELb1ELb0ELb0EEENS1_19SingleTileSchedulerILb1ELb0ELb1ELi128EEEEEEEEEvNT_6ParamsE)
        /*02d8*/ 	.word	0x00000004


	//----- nvinfo : EIATTR_FRAME_SIZE
	.align		4
.L_132:
        /*02dc*/ 	.byte	0x04, 0x11
        /*02de*/ 	.short	(.L_134 - .L_133)
	.align		4
.L_133:
        /*02e0*/ 	.word	index@(_ZN7cutlass13device_kernelIN5flash19enable_sm80_to_sm89INS1_16FlashAttnFwdSm80INS1_25CollectiveMainloopFwdSm80ILi8ELi1ELb1EN4cute5tupleIJNS5_1CILi128EEENS7_ILi96EEES8_EEELi128ENS_6half_tEfNS_4arch4Sm80ELb0ELb1ELb1ELb1ELb1ELb1ELb1ELb0EEENS1_21CollectiveEpilogueFwdINS6_IJS8_S8_S9_EEENS6_IJNS7_ILi1EEESH_SH_EEESB_SD_Li256ELb1ELb1ELb0ELb0EEENS1_19SingleTileSchedulerILb1ELb0ELb1ELi128EEEEEEEEEvNT_6ParamsE)
        /*02e4*/ 	.word	0x00000000


	//----- nvinfo : EIATTR_REGCOUNT
	.align		4
.L_134:
        /*02e8*/ 	.byte	0x04, 0x2f
        /*02ea*/ 	.short	(.L_136 - .L_135)
	.align		4
.L_135:
        /*02ec*/ 	.word	index@(_ZN7cutlass13device_kernelIN5flash19enable_sm80_to_sm89INS1_16FlashAttnFwdSm80INS1_25CollectiveMainloopFwdSm80ILi8ELi1ELb1EN4cute5tupleIJNS5_1CILi128EEENS7_ILi96EEES8_EEELi128ENS_6half_tEfNS_4arch4Sm80ELb0ELb1ELb1ELb1ELb1ELb0ELb1ELb0EEENS1_21CollectiveEpilogueFwdINS6_IJS8_S8_S9_EEENS6_IJNS7_ILi1EEESH_SH_EEESB_SD_Li256ELb1ELb1ELb0ELb0EEENS1_19SingleTileSchedulerILb1ELb0ELb1ELi128EEEEEEEEEvNT_6ParamsE)
        /*02f0*/ 	.word	0x00000004


	//----- nvinfo : EIATTR_FRAME_SIZE
	.align		4
.L_136:
        /*02f4*/ 	.byte	0x04, 0x11
        /*02f6*/ 	.short	(.L_138 - .L_137)
	.align		4
.L_137:
        /*02f8*/ 	.word	index@(_ZN7cutlass13device_kernelIN5flash19enable_sm80_to_sm89INS1_16FlashAttnFwdSm80INS1_25CollectiveMainloopFwdSm80ILi8ELi1ELb1EN4cute5tupleIJNS5_1CILi128EEENS7_ILi96EEES8_EEELi128ENS_6half_tEfNS_4arch4Sm80ELb0ELb1ELb1ELb1ELb1ELb0ELb1ELb0EEENS1_21CollectiveEpilogueFwdINS6_IJS8_S8_S9_EEENS6_IJNS7_ILi1EEESH_SH_EEESB_SD_Li256ELb1ELb1ELb0ELb0EEENS1_19SingleTileSchedulerILb1ELb0ELb1ELi128EEEEEEEEEvNT_6ParamsE)
        /*02fc*/ 	.word	0x00000000


	//----- nvinfo : EIATTR_REGCOUNT
	.align		4
.L_138:
        /*0300*/ 	.byte	0x04, 0x2f
        /*0302*/ 	.short	(.L_140 - .L_139)
	.align		4
.L_139:
        /*0304*/ 	.word	index@(_ZN7cutlass13device_kernelIN5flash19enable_sm80_to_sm89INS1_16FlashAttnFwdSm80INS1_25CollectiveMainloopFwdSm80ILi8ELi1ELb1EN4cute5tupleIJNS5_1CILi128EEENS7_ILi96EEES8_EEELi128ENS_6half_tEfNS_4arch4Sm80ELb0ELb1ELb1ELb0ELb1ELb0ELb1ELb0EEENS1_21CollectiveEpilogueFwdINS6_IJS8_S8_S9_EEENS6_IJNS7_ILi1EEESH_SH_EEESB_SD_Li256ELb0ELb1ELb0ELb0EEENS1_19SingleTileSchedulerILb0ELb0ELb1ELi128EEEEEEEEEvNT_6ParamsE)
        /*0308*/ 	.word	0x00000004


	//----- nvinfo : EIATTR_FRAME_SIZE
	.align		4
.L_140:
        /*030c*/ 	.byte	0x04, 0x11
        /*030e*/ 	.short	(.L_142 - .L_141)
	.align		4
.L_141:
        /*0310*/ 	.word	index@(_ZN7cutlass13device_kernelIN5flash19enable_sm80_to_sm89INS1_16FlashAttnFwdSm80INS1_25CollectiveMainloopFwdSm80ILi8ELi1ELb1EN4cute5tupleIJNS5_1CILi128EEENS7_ILi96EEES8_EEELi128ENS_6half_tEfNS_4arch4Sm80ELb0ELb1ELb1ELb0ELb1ELb0ELb1ELb0EEENS1_21CollectiveEpilogueFwdINS6_IJS8_S8_S9_EEENS6_IJNS7_ILi1EEESH_SH_EEESB_SD_Li256ELb0ELb1ELb0ELb0EEENS1_19SingleTileSchedulerILb0ELb0ELb1ELi128EEEEEEEEEvNT_6ParamsE)
        /*0314*/ 	.word	0x00000000


	//----- nvinfo : EIATTR_REGCOUNT
	.align		4
.L_142:
        /*0318*/ 	.byte	0x04, 0x2f
        /*031a*/ 	.short	(.L_144 - .L_143)
	.align		4
.L_143:
        /*031c*/ 	.word	index@(_ZN7cutlass13device_kernelIN5flash19enable_sm80_to_sm89INS1_16FlashAttnFwdSm80INS1_25CollectiveMainloopFwdSm80ILi8ELi1ELb1EN4cute5tupleIJNS5_1CILi128EEES8_S8_EEELi128ENS_6half_tEfNS_4arch4Sm80ELb0ELb0ELb1ELb1ELb1ELb1ELb1ELb0EEENS1_21CollectiveEpilogueFwdIS9_NS6_IJNS7_ILi1EEESF_SF_EEESA_SC_Li256ELb1ELb1ELb0ELb0EEENS1_19SingleTileSchedulerILb1ELb0ELb1ELi128EEEEEEEEEvNT_6ParamsE)
        /*0320*/ 	.word	0x00000004


	//----- nvinfo : EIATTR_FRAME_SIZE
	.align		4
.L_144:
        /*0324*/ 	.byte	0x04, 0x11
        /*0326*/ 	.short	(.L_146 - .L_145)
	.align		4
.L_145:
        /*0328*/ 	.word	index@(_ZN7cutlass13device_kernelIN5flash19enable_sm80_to_sm89INS1_16FlashAttnFwdSm80INS1_25CollectiveMainloopFwdSm80ILi8ELi1ELb1EN4cute5tupleIJNS5_1CILi128EEES8_S8_EEELi128ENS_6half_tEfNS_4arch4Sm80ELb0ELb0ELb1ELb1ELb1ELb1ELb1ELb0EEENS1_21CollectiveEpilogueFwdIS9_NS6_IJNS7_ILi1EEESF_SF_EEESA_SC_Li256ELb1ELb1ELb0ELb0EEENS1_19SingleTileSchedulerILb1ELb0ELb1ELi128EEEEEEEEEvNT_6ParamsE)
        /*032c*/ 	.word	0x00000000


	//----- nvinfo : EIATTR_REGCOUNT
	.align		4
.L_146:
        /*0330*/ 	.byte	0x04, 0x2f
        /*0332*/ 	.short	(.L_148 - .L_147)
	.align		4
.L_147:
        /*0334*/ 	.word	index@(_ZN7cutlass13device_kernelIN5flash19enable_sm80_to_sm89INS1_16FlashAttnFwdSm80INS1_25CollectiveMainloopFwdSm80ILi8ELi1ELb1EN4cute5tupleIJNS5_1CILi128EEES8_S8_EEELi128ENS_6half_tEfNS_4arch4Sm80ELb0ELb0ELb1ELb1ELb1ELb0ELb1ELb0EEENS1_21CollectiveEpilogueFwdIS9_NS6_IJNS7_ILi1EEESF_SF_EEESA_SC_Li256ELb1ELb1ELb0ELb0EEENS1_19SingleTileSchedulerILb1ELb0ELb1ELi128EEEEEEEEEvNT_6ParamsE)
        /*0338*/ 	.word	0x00000004


	//----- nvinfo : EIATTR_FRAME_SIZE
	.align		4
.L_148:
        /*033c*/ 	.byte	0x04, 0x11
        /*033e*/ 	.short	(.L_150 - .L_149)
	.align		4
.L_149:
        /*0340*/ 	.word	index@(_ZN7cutlass13device_kernelIN5flash19enable_sm80_to_sm89INS1_16FlashAttnFwdSm80INS1_25CollectiveMainloopFwdSm80ILi8ELi1ELb1EN4cute5tupleIJNS5_1CILi128EEES8_S8_EEELi128ENS_6half_tEfNS_4arch4Sm80ELb0ELb0ELb1ELb1ELb1ELb0ELb1ELb0EEENS1_21CollectiveEpilogueFwdIS9_NS6_IJNS7_ILi1EEESF_SF_EEESA_SC_Li256ELb1ELb1ELb0ELb0EEENS1_19SingleTileSchedulerILb1ELb0ELb1ELi128EEEEEEEEEvNT_6ParamsE)
        /*0344*/ 	.word	0x00000000


	//----- nvinfo : EIATTR_REGCOUNT
	.align		4
.L_150:
        /*0348*/ 	.byte	0x04, 0x2f
        /*034a*/ 	.short	(.L_152 - .L_151)
	.align		4
.L_151:
        /*034c*/ 	.word	index@(_ZN7cutlass13device_kernelIN5flash19enable_sm80_to_sm89INS1_16FlashAttnFwdSm80INS1_25CollectiveMainloopFwdSm80ILi8ELi1ELb1EN4cute5tupleIJNS5_1CILi128EEES8_S8_EEELi128ENS_6half_tEfNS_4arch4Sm80ELb0ELb0ELb1ELb0ELb1ELb0ELb1ELb0EEENS1_21CollectiveEpilogueFwdIS9_NS6_IJNS7_ILi1EEESF_SF_EEESA_SC_Li256ELb0ELb1ELb0ELb0EEENS1_19SingleTileSchedulerILb0ELb0ELb1ELi128EEEEEEEEEvNT_6ParamsE)
        /*0350*/ 	.word	0x00000004


	//----- nvinfo : EIATTR_FRAME_SIZE
	.align		4
.L_152:
        /*0354*/ 	.byte	0x04, 0x11
        /*0356*/ 	.short	(.L_154 - .L_153)
	.align		4
.L_153:
        /*0358*/ 	.word	index@(_ZN7cutlass13device_kernelIN5flash19enable_sm80_to_sm89INS1_16FlashAttnFwdSm80INS1_25CollectiveMainloopFwdSm80ILi8ELi1ELb1EN4cute5tupleIJNS5_1CILi128EEES8_S8_EEELi128ENS_6half_tEfNS_4arch4Sm80ELb0ELb0ELb1ELb0ELb1ELb0ELb1ELb0EEENS1_21CollectiveEpilogueFwdIS9_NS6_IJNS7_ILi1EEESF_SF_EEESA_SC_Li256ELb0ELb1ELb0ELb0EEENS1_19SingleTileSchedulerILb0ELb0ELb1ELi128EEEEEEEEEvNT_6ParamsE)
        /*035c*/ 	.word	0x00000000


	//----- nvinfo : EIATTR_MIN_STACK_SIZE
	.align		4
.L_154:
        /*0360*/ 	.byte	0x04, 0x12
        /*0362*/ 	.short	(.L_156 - .L_155)
	.align		4
.L_155:
        /*0364*/ 	.word	index@(_ZN7cutlass13device_kernelIN5flash19enable_sm80_to_sm89INS1_16FlashAttnFwdSm80INS1_25CollectiveMainloopFwdSm80ILi8ELi1ELb1EN4cute5tupleIJNS5_1CILi128EEES8_S8_EEELi128ENS_6half_tEfNS_4arch4Sm80ELb0ELb0ELb1ELb0ELb1ELb0ELb1ELb0EEENS1_21CollectiveEpilogueFwdIS9_NS6_IJNS7_ILi1EEESF_SF_EEESA_SC_Li256ELb0ELb1ELb0ELb0EEENS1_19SingleTileSchedulerILb0ELb0ELb1ELi128EEEEEEEEEvNT_6ParamsE)
        /*0368*/ 	.word	0x00000000


	//----- nvinfo : EIATTR_MIN_STACK_SIZE
	.align		4
.L_156:
        /*036c*/ 	.byte	0x04, 0x12
        /*036e*/ 	.short	(.L_158 - .L_157)
	.align		4
.L_157:
        /*0370*/ 	.word	index@(_ZN7cutlass13device_kernelIN5flash19enable_sm80_to_sm89INS1_16FlashAttnFwdSm80INS1_25CollectiveMainloopFwdSm80ILi8ELi1ELb1EN4cute5tupleIJNS5_1CILi128EEES8_S8_EEELi128ENS_6half_tEfNS_4arch4Sm80ELb0ELb0ELb1ELb1ELb1ELb0ELb1ELb0EEENS1_21CollectiveEpilogueFwdIS9_NS6_IJNS7_ILi1EEESF_SF_EEESA_SC_Li256ELb1ELb1ELb0ELb0EEENS1_19SingleTileSchedulerILb1ELb0ELb1ELi128EEEEEEEEEvNT_6ParamsE)
        /*0374*/ 	.word	0x00000000


	//----- nvinfo : EIATTR_MIN_STACK_SIZE
	.align		4
.L_158:
        /*0378*/ 	.byte	0x04, 0x12
        /*037a*/ 	.short	(.L_160 - .L_159)
	.align		4
.L_159:
        /*037c*/ 	.word	index@(_ZN7cutlass13device_kernelIN5flash19enable_sm80_to_sm89INS1_16FlashAttnFwdSm80INS1_25CollectiveMainloopFwdSm80ILi8ELi1ELb1EN4cute5tupleIJNS5_1CILi128EEES8_S8_EEELi128ENS_6half_tEfNS_4arch4Sm80ELb0ELb0ELb1ELb1ELb1ELb1ELb1ELb0EEENS1_21CollectiveEpilogueFwdIS9_NS6_IJNS7_ILi1EEESF_SF_EEESA_SC_Li256ELb1ELb1ELb0ELb0EEENS1_19SingleTileSchedulerILb1ELb0ELb1ELi128EEEEEEEEEvNT_6ParamsE)
        /*0380*/ 	.word	0x00000000


	//----- nvinfo : EIATTR_MIN_STACK_SIZE
	.align		4
.L_160:
        /*0384*/ 	.byte	0x04, 0x12
        /*0386*/ 	.short	(.L_162 - .L_161)
	.align		4
.L_161:
        /*0388*/ 	.word	index@(_ZN7cutlass13device_kernelIN5flash19enable_sm80_to_sm89INS1_16FlashAttnFwdSm80INS1_25CollectiveMainloopFwdSm80ILi8ELi1ELb1EN4cute5tupleIJNS5_1CILi128EEENS7_ILi96EEES8_EEELi128ENS_6half_tEfNS_4arch4Sm80ELb0ELb1ELb1ELb0ELb1ELb0ELb1ELb0EEENS1_21CollectiveEpilogueFwdINS6_IJS8_S8_S9_EEENS6_IJNS7_ILi1EEESH_SH_EEESB_SD_Li256ELb0ELb1ELb0ELb0EEENS1_19SingleTileSchedulerILb0ELb0ELb1ELi128EEEEEEEEEvNT_6ParamsE)
        /*038c*/ 	.word	0x00000000


	//----- nvinfo : EIATTR_MIN_STACK_SIZE
	.align		4
.L_162:
        /*0390*/ 	.byte	0x04, 0x12
        /*0392*/ 	.short	(.L_164 - .L_163)
	.align		4
.L_163:
        /*0394*/ 	.word	index@(_ZN7cutlass13device_kernelIN5flash19enable_sm80_to_sm89INS1_16FlashAttnFwdSm80INS1_25CollectiveMainloopFwdSm80ILi8ELi1ELb1EN4cute5tupleIJNS5_1CILi128EEENS7_ILi96EEES8_EEELi128ENS_6half_tEfNS_4arch4Sm80ELb0ELb1ELb1ELb1ELb1ELb0ELb1ELb0EEENS1_21CollectiveEpilogueFwdINS6_IJS8_S8_S9_EEENS6_IJNS7_ILi1EEESH_SH_EEESB_SD_Li256ELb1ELb1ELb0ELb0EEENS1_19SingleTileSchedulerILb1ELb0ELb1ELi128EEEEEEEEEvNT_6ParamsE)
        /*0398*/ 	.word	0x00000000


	//----- nvinfo : EIATTR_MIN_STACK_SIZE
	.align		4
.L_164:
        /*039c*/ 	.byte	0x04, 0x12
        /*039e*/ 	.short	(.L_166 - .L_165)
	.align		4
.L_165:
        /*03a0*/ 	.word	index@(_ZN7cutlass13device_kernelIN5flash19enable_sm80_to_sm89INS1_16FlashAttnFwdSm80INS1_25CollectiveMainloopFwdSm80ILi8ELi1ELb1EN4cute5tupleIJNS5_1CILi128EEENS7_ILi96EEES8_EEELi128ENS_6half_tEfNS_4arch4Sm80ELb0ELb1ELb1ELb1ELb1ELb1ELb1ELb0EEENS1_21CollectiveEpilogueFwdINS6_IJS8_S8_S9_EEENS6_IJNS7_ILi1EEESH_SH_EEESB_SD_Li256ELb1ELb1ELb0ELb0EEENS1_19SingleTileSchedulerILb1ELb0ELb1ELi128EEEEEEEEEvNT_6ParamsE)
        /*03a4*/ 	.word	0x00000000


	//----- nvinfo : EIATTR_MIN_STACK_SIZE
	.align		4
.L_166:
        /*03a8*/ 	.byte	0x04, 0x12
        /*03aa*/ 	.short	(.L_168 - .L_167)
	.align		4
.L_167:
        /*03ac*/ 	.word	index@(_ZN7cutlass13device_kernelIN5flash19enable_sm80_to_sm89INS1_16FlashAttnFwdSm80INS1_25CollectiveMainloopFwdSm80ILi8ELi1ELb1EN4cute5tupleIJNS5_1CILi128EEES8_S8_EEELi128ENS_6half_tEfNS_4arch4Sm80ELb1ELb0ELb1ELb0ELb1ELb0ELb1ELb0EEENS1_21CollectiveEpilogueFwdIS9_NS6_IJNS7_ILi1EEESF_SF_EEESA_SC_Li256ELb0ELb1ELb0ELb0EEENS1_30DynamicPersistentTileSchedulerILi256ELi256ELb0ELb1ELb0EEEEEEEEEvNT_6ParamsE)
        /*03b0*/ 	.word	0x00000000


	//----- nvinfo : EIATTR_MIN_STACK_SIZE
	.align		4
.L_168:
        /*03b4*/ 	.byte	0x04, 0x12
        /*03b6*/ 	.short	(.L_170 - .L_169)
	.align		4
.L_169:
        /*03b8*/ 	.word	index@(_ZN7cutlass13device_kernelIN5flash19enable_sm80_to_sm89INS1_16FlashAttnFwdSm80INS1_25CollectiveMainloopFwdSm80ILi8ELi1ELb1EN4cute5tupleIJNS5_1CILi128EEES8_S8_EEELi128ENS_6half_tEfNS_4arch4Sm80ELb1ELb0ELb1ELb1ELb1ELb0ELb1ELb0EEENS1_21CollectiveEpilogueFwdIS9_NS6_IJNS7_ILi1EEESF_SF_EEESA_SC_Li256ELb1ELb1ELb0ELb0EEENS1_19SingleTileSchedulerILb1ELb0ELb1ELi128EEEEEEEEEvNT_6ParamsE)
        /*03bc*/ 	.word	0x00000000


	//----- nvinfo : EIATTR_MIN_STACK_SIZE
	.align		4
.L_170:
        /*03c0*/ 	.byte	0x04, 0x12
        /*03c2*/ 	.short	(.L_172 - .L_171)
	.align		4
.L_171:
        /*03c4*/ 	.word	index@(_ZN7cutlass13device_kernelIN5flash19enable_sm80_to_sm89INS1_16FlashAttnFwdSm80INS1_25CollectiveMainloopFwdSm80ILi8ELi1ELb1EN4cute5tupleIJNS5_1CILi128EEES8_S8_EEELi128ENS_6half_tEfNS_4arch4Sm80ELb1ELb0ELb1ELb1ELb1ELb1ELb1ELb0EEENS1_21CollectiveEpilogueFwdIS9_NS6_IJNS7_ILi1EEESF_SF_EEESA_SC_Li256ELb1ELb1ELb0ELb0EEENS1_19SingleTileSchedulerILb1ELb0ELb1ELi128EEEEEEEEEvNT_6ParamsE)
        /*03c8*/ 	.word	0x00000000


	//----- nvinfo : EIATTR_MIN_STACK_SIZE
	.align		4
.L_172:
        /*03cc*/ 	.byte	0x04, 0x12
        /*03ce*/ 	.short	(.L_174 - .L_173)
	.align		4
.L_173:
        /*03d0*/ 	.word	index@(_ZN7cutlass13device_kernelIN5flash19enable_sm80_to_sm89INS1_16FlashAttnFwdSm80INS1_25CollectiveMainloopFwdSm80ILi4ELi1ELb0EN4cute5tupleIJNS5_1CILi128EEENS7_ILi64EEES8_EEELi128ENS_6half_tEfNS_4arch4Sm80ELb0ELb0ELb1ELb0ELb1ELb0ELb1ELb0EEENS1_21CollectiveEpilogueFwdINS6_IJS8_S8_S9_EEENS6_IJNS7_ILi1EEESH_SH_EEESB_SD_Li128ELb0ELb1ELb0ELb0EEENS1_19SingleTileSchedulerILb0ELb0ELb1ELi128EEEEEEEEEvNT_6ParamsE)
        /*03d4*/ 	.word	0x00000000


	//----- nvinfo : EIATTR_MIN_STACK_SIZE
	.align		4
.L_174:
        /*03d8*/ 	.byte	0x04, 0x12
        /*03da*/ 	.short	(.L_176 - .L_175)
	.align		4
.L_175:
        /*03dc*/ 	.word	index@(_ZN7cutlass13device_kernelIN5flash19enable_sm80_to_sm89INS1_16FlashAttnFwdSm80INS1_25CollectiveMainloopFwdSm80ILi4ELi1ELb0EN4cute5tupleIJNS5_1CILi128EEENS7_ILi64EEES8_EEELi128ENS_6half_tEfNS_4arch4Sm80ELb0ELb0ELb1ELb1ELb1ELb0ELb1ELb0EEENS1_21CollectiveEpilogueFwdINS6_IJS8_S8_S9_EEENS6_IJNS7_ILi1EEESH_SH_EEESB_SD_Li128ELb1ELb1ELb0ELb0EEENS1_19SingleTileSchedulerILb1ELb0ELb1ELi128EEEEEEEEEvNT_6ParamsE)
        /*03e0*/ 	.word	0x00000000


	//----- nvinfo : EIATTR_MIN_STACK_SIZE
	.align		4
.L_176:
        /*03e4*/ 	.byte	0x04, 0x12
        /*03e6*/ 	.short	(.L_178 - .L_177)
	.align		4
.L_177:
        /*03e8*/ 	.word	index@(_ZN7cutlass13device_kernelIN5flash19enable_sm80_to_sm89INS1_16FlashAttnFwdSm80INS1_25CollectiveMainloopFwdSm80ILi4ELi1ELb0EN4cute5tupleIJNS5_1CILi128EEENS7_ILi64EEES8_EEELi128ENS_6half_tEfNS_4arch4Sm80ELb0ELb0ELb1ELb1ELb1ELb1ELb1ELb0EEENS1_21CollectiveEpilogueFwdINS6_IJS8_S8_S9_EEENS6_IJNS7_ILi1EEESH_SH_EEESB_SD_Li128ELb1ELb1ELb0ELb0EEENS1_19SingleTileSchedulerILb1ELb0ELb1ELi128EEEEEEEEEvNT_6ParamsE)
        /*03ec*/ 	.word	0x00000000


	//----- nvinfo : EIATTR_MIN_STACK_SIZE
	.align		4
.L_178:
        /*03f0*/ 	.byte	0x04, 0x12
        /*03f2*/ 	.short	(.L_180 - .L_179)
	.align		4
.L_179:
        /*03f4*/ 	.word	index@(_ZN7cutlass13device_kernelIN5flash19enable_sm80_to_sm89INS1_16FlashAttnFwdSm80INS1_25CollectiveMainloopFwdSm80ILi4ELi1ELb0EN4cute5tupleIJNS5_1CILi128EEENS7_ILi48EEES8_EEELi128ENS_6half_tEfNS_4arch4Sm80ELb0ELb1ELb1ELb0ELb1ELb0ELb1ELb0EEENS1_21CollectiveEpilogueFwdINS6_IJS8_S8_S9_EEENS6_IJNS7_ILi1EEESH_SH_EEESB_SD_Li128ELb0ELb1ELb0ELb0EEENS1_19SingleTileSchedulerILb0ELb0ELb1ELi128EEEEEEEEEvNT_6ParamsE)
        /*03f8*/ 	.word	0x00000000


	//----- nvinfo : EIATTR_MIN_STACK_SIZE
	.align		4
.L_180:
        /*03fc*/ 	.byte	0x04, 0x12
        /*03fe*/ 	.short	(.L_182 - .L_181)
	.align		4
.L_181:
        /*0400*/ 	.word	index@(_ZN7cutlass13device_kernelIN5flash19enable_sm80_to_sm89INS1_16FlashAttnFwdSm80INS1_25CollectiveMainloopFwdSm80ILi4ELi1ELb0EN4cute5tupleIJNS5_1CILi128EEENS7_ILi48EEES8_EEELi128ENS_6half_tEfNS_4arch4Sm80ELb0ELb1ELb1ELb1ELb1ELb0ELb1ELb0EEENS1_21CollectiveEpilogueFwdINS6_IJS8_S8_S9_EEENS6_IJNS7_ILi1EEESH_SH_EEESB_SD_Li128ELb1ELb1ELb0ELb0EEENS1_19SingleTileSchedulerILb1ELb0ELb1ELi128EEEEEEEEEvNT_6ParamsE)
        /*0404*/ 	.word	0x00000000


	//----- nvinfo : EIATTR_MIN_STACK_SIZE
	.align		4
.L_182:
        /*0408*/ 	.byte	0x04, 0x12
        /*040a*/ 	.short	(.L_184 - .L_183)
	.align		4
.L_183:
        /*040c*/ 	.word	index@(_ZN7cutlass13device_kernelIN5flash19enable_sm80_to_sm89INS1_16FlashAttnFwdSm80INS1_25CollectiveMainloopFwdSm80ILi4ELi1ELb0EN4cute5tupleIJNS5_1CILi128EEENS7_ILi48EEES8_EEELi128ENS_6half_tEfNS_4arch4Sm80ELb0ELb1ELb1ELb1ELb1ELb1ELb1ELb0EEENS1_21CollectiveEpilogueFwdINS6_IJS8_S8_S9_EEENS6_IJNS7_ILi1EEESH_SH_EEESB_SD_Li128ELb1ELb1ELb0ELb0EEENS1_19SingleTileSchedulerILb1ELb0ELb1ELi128EEEEEEEEEvNT_6ParamsE)
        /*0410*/ 	.word	0x00000000


	//----- nvinfo : EIATTR_MIN_STACK_SIZE
	.align		4
.L_184:
        /*0414*/ 	.byte	0x04, 0x12
        /*0416*/ 	.short	(.L_186 - .L_185)
	.align		4
.L_185:
        /*0418*/ 	.word	index@(_ZN7cutlass13device_kernelIN5flash19enable_sm80_to_sm89INS1_16FlashAttnFwdSm80INS1_25CollectiveMainloopFwdSm80ILi4ELi1ELb0EN4cute5tupleIJNS5_1CILi128EEENS7_ILi64EEES8_EEELi128ENS_6half_tEfNS_4arch4Sm80ELb1ELb0ELb1ELb0ELb1ELb0ELb1ELb0EEENS1_21CollectiveEpilogueFwdINS6_IJS8_S8_S9_EEENS6_IJNS7_ILi1EEESH_SH_EEESB_SD_Li128ELb0ELb1ELb0ELb0EEENS1_30DynamicPersistentTileSchedulerILi128ELi128ELb0ELb1ELb0EEEEEEEEEvNT_6ParamsE)
        /*041c*/ 	.word	0x00000000


	//----- nvinfo : EIATTR_MIN_STACK_SIZE
	.align		4
.L_186:
        /*0420*/ 	.byte	0x04, 0x12
        /*0422*/ 	.short	(.L_188 - .L_187)
	.align		4
.L_187:
        /*0424*/ 	.word	index@(_ZN7cutlass13device_kernelIN5flash19enable_sm80_to_sm89INS1_16FlashAttnFwdSm80INS1_25CollectiveMainloopFwdSm80ILi4ELi1ELb0EN4cute5tupleIJNS5_1CILi128EEENS7_ILi64EEES8_EEELi128ENS_6half_tEfNS_4arch4Sm80ELb1ELb0ELb1ELb1ELb1ELb0ELb1ELb0EEENS1_21CollectiveEpilogueFwdINS6_IJS8_S8_S9_EEENS6_IJNS7_ILi1EEESH_SH_EEESB_SD_Li128ELb1ELb1ELb0ELb0EEENS1_19SingleTileSchedulerILb1ELb0ELb1ELi128EEEEEEEEEvNT_6ParamsE)
        /*0428*/ 	.word	0x00000000


	//----- nvinfo : EIATTR_MIN_STACK_SIZE
	.align		4
.L_188:
        /*042c*/ 	.byte	0x04, 0x12
        /*042e*/ 	.short	(.L_190 - .L_189)
	.align		4
.L_189:
        /*0430*/ 	.word	index@(_ZN7cutlass13device_kernelIN5flash19enable_sm80_to_sm89INS1_16FlashAttnFwdSm80INS1_25CollectiveMainloopFwdSm80ILi4ELi1ELb0EN4cute5tupleIJNS5_1CILi128EEENS7_ILi64EEES8_EEELi128ENS_6half_tEfNS_4arch4Sm80ELb1ELb0ELb1ELb1ELb1ELb1ELb1ELb0EEENS1_21CollectiveEpilogueFwdINS6_IJS8_S8_S9_EEENS6_IJNS7_ILi1EEESH_SH_EEESB_SD_Li128ELb1ELb1ELb0ELb0EEENS1_19SingleTileSchedulerILb1ELb0ELb1ELi128EEEEEEEEEvNT_6ParamsE)
        /*0434*/ 	.word	0x00000000


	//----- nvinfo : EIATTR_MIN_STACK_SIZE
	.align		4
.L_190:
        /*0438*/ 	.byte	0x04, 0x12
        /*043a*/ 	.short	(.L_192 - .L_191)
	.align		4
.L_191:
        /*043c*/ 	.word	index@(_ZN7cutlass13device_kernelIN5flash19enable_sm80_to_sm89INS1_16FlashAttnFwdSm80INS1_25CollectiveMainloopFwdSm80ILi8ELi1ELb1EN4cute5tupleIJNS5_1CILi128EEES8_S8_EEELi128ENS_6half_tEfNS_4arch4Sm80ELb0ELb0ELb0ELb0ELb1ELb0ELb1ELb0EEENS1_21CollectiveEpilogueFwdIS9_NS6_IJNS7_ILi1EEESF_SF_EEESA_SC_Li256ELb0ELb1ELb0ELb0EEENS1_19SingleTileSchedulerILb0ELb0ELb1ELi128EEEEEEEEEvNT_6ParamsE)
        /*0440*/ 	.word	0x00000000


	//----- nvinfo : EIATTR_MIN_STACK_SIZE
	.align		4
.L_192:
        /*0444*/ 	.byte	0x04, 0x12
        /*0446*/ 	.short	(.L_194 - .L_193)
	.align		4
.L_193:
        /*0448*/ 	.word	index@(_ZN7cutlass13device_kernelIN5flash19enable_sm80_to_sm89INS1_16FlashAttnFwdSm80INS1_25CollectiveMainloopFwdSm80ILi8ELi1ELb1EN4cute5tupleIJNS5_1CILi128EEES8_S8_EEELi128ENS_6half_tEfNS_4arch4Sm80ELb0ELb0ELb0ELb1ELb1ELb0ELb1ELb0EEENS1_21CollectiveEpilogueFwdIS9_NS6_IJNS7_ILi1EEESF_SF_EEESA_SC_Li256ELb1ELb1ELb0ELb0EEENS1_19SingleTileSchedulerILb1ELb0ELb1ELi128EEEEEEEEEvNT_6ParamsE)
        /*044c*/ 	.word	0x00000000


	//----- nvinfo : EIATTR_MIN_STACK_SIZE
	.align		4
.L_194:
        /*0450*/ 	.byte	0x04, 0x12
        /*0452*/ 	.short	(.L_196 - .L_195)
	.align		4
.L_195:
        /*0454*/ 	.word	index@(_ZN7cutlass13device_kernelIN5flash19enable_sm80_to_sm89INS1_16FlashAttnFwdSm80INS1_25CollectiveMainloopFwdSm80ILi8ELi1ELb1EN4cute5tupleIJNS5_1CILi128EEES8_S8_EEELi128ENS_6half_tEfNS_4arch4Sm80ELb0ELb0ELb0ELb1ELb1ELb1ELb1ELb0EEENS1_21CollectiveEpilogueFwdIS9_NS6_IJNS7_ILi1EEESF_SF_EEESA_SC_Li256ELb1ELb1ELb0ELb0EEENS1_19SingleTileSchedulerILb1ELb0ELb1ELi128EEEEEEEEEvNT_6ParamsE)
        /*0458*/ 	.word	0x00000000


	//----- nvinfo : EIATTR_MIN_STACK_SIZE
	.align		4
.L_196:
        /*045c*/ 	.byte	0x04, 0x12
        /*045e*/ 	.short	(.L_198 - .L_197)
	.align		4
.L_197:
        /*0460*/ 	.word	index@(_ZN7cutlass13device_kernelIN5flash19enable_sm80_to_sm89INS1_16FlashAttnFwdSm80INS1_25CollectiveMainloopFwdSm80ILi8ELi1ELb1EN4cute5tupleIJNS5_1CILi128EEENS7_ILi96EEES8_EEELi128ENS_6half_tEfNS_4arch4Sm80ELb0ELb1ELb0ELb0ELb1ELb0ELb1ELb0EEENS1_21CollectiveEpilogueFwdINS6_IJS8_S8_S9_EEENS6_IJNS7_ILi1EEESH_SH_EEESB_SD_Li256ELb0ELb1ELb0ELb0EEENS1_19SingleTileSchedulerILb0ELb0ELb1ELi128EEEEEEEEEvNT_6ParamsE)
        /*0464*/ 	.word	0x00000000


	//----- nvinfo : EIATTR_MIN_STACK_SIZE
	.align		4
.L_198:
        /*0468*/ 	.byte	0x04, 0x12
        /*046a*/ 	.short	(.L_200 - .L_199)
	.align		4
.L_199:
        /*046c*/ 	.word	index@(_ZN7cutlass13device_kernelIN5flash19enable_sm80_to_sm89INS1_16FlashAttnFwdSm80INS1_25CollectiveMainloopFwdSm80ILi8ELi1ELb1EN4cute5tupleIJNS5_1CILi128EEENS7_ILi96EEES8_EEELi128ENS_6half_tEfNS_4arch4Sm80ELb0ELb1ELb0ELb1ELb1ELb0ELb1ELb0EEENS1_21CollectiveEpilogueFwdINS6_IJS8_S8_S9_EEENS6_IJNS7_ILi1EEESH_SH_EEESB_SD_Li256ELb1ELb1ELb0ELb0EEENS1_19SingleTileSchedulerILb1ELb0ELb1ELi128EEEEEEEEEvNT_6ParamsE)
        /*0470*/ 	.word	0x00000000


	//----- nvinfo : EIATTR_MIN_STACK_SIZE
	.align		4
.L_200:
        /*0474*/ 	.byte	0x04, 0x12
        /*0476*/ 	.short	(.L_202 - .L_201)
	.align		4
.L_201:
        /*0478*/ 	.word	index@(_ZN7cutlass13device_kernelIN5flash19enable_sm80_to_sm89INS1_16FlashAttnFwdSm80INS1_25CollectiveMainloopFwdSm80ILi8ELi1ELb1EN4cute5tupleIJNS5_1CILi128EEENS7_ILi96EEES8_EEELi128ENS_6half_tEfNS_4arch4Sm80ELb0ELb1ELb0ELb1ELb1ELb1ELb1ELb0EEENS1_21CollectiveEpilogueFwdINS6_IJS8_S8_S9_EEENS6_IJNS7_ILi1EEESH_SH_EEESB_SD_Li256ELb1ELb1ELb0ELb0EEENS1_19SingleTileSchedulerILb1ELb0ELb1ELi128EEEEEEEEEvNT_6ParamsE)
        /*047c*/ 	.word	0x00000000


	//----- nvinfo : EIATTR_MIN_STACK_SIZE
	.align		4
.L_202:
        /*0480*/ 	.byte	0x04, 0x12
        /*0482*/ 	.short	(.L_204 - .L_203)
	.align		4
.L_203:
        /*0484*/ 	.word	index@(_ZN7cutlass13device_kernelIN5flash19enable_sm80_to_sm89INS1_16FlashAttnFwdSm80INS1_25CollectiveMainloopFwdSm80ILi8ELi1ELb1EN4cute5tupleIJNS5_1CILi128EEES8_S8_EEELi128ENS_6half_tEfNS_4arch4Sm80ELb1ELb0ELb0ELb0ELb1ELb0ELb1ELb0EEENS1_21CollectiveEpilogueFwdIS9_NS6_IJNS7_ILi1EEESF_SF_EEESA_SC_Li256ELb0ELb1ELb0ELb0EEENS1_30DynamicPersistentTileSchedulerILi256ELi256ELb0ELb1ELb0EEEEEEEEEvNT_6ParamsE)
        /*0488*/ 	.word	0x00000000


	//----- nvinfo : EIATTR_MIN_STACK_SIZE
	.align		4
.L_204:
        /*048c*/ 	.byte	0x04, 0x12
        /*048e*/ 	.short	(.L_206 - .L_205)
	.align		4
.L_205:
        /*0490*/ 	.word	index@(_ZN7cutlass13device_kernelIN5flash19enable_sm80_to_sm89INS1_16FlashAttnFwdSm80INS1_25CollectiveMainloopFwdSm80ILi8ELi1ELb1EN4cute5tupleIJNS5_1CILi128EEES8_S8_EEELi128ENS_6half_tEfNS_4arch4Sm80ELb1ELb0ELb0ELb1ELb1ELb0ELb1ELb0EEENS1_21CollectiveEpilogueFwdIS9_NS6_IJNS7_ILi1EEESF_SF_EEESA_SC_Li256ELb1ELb1ELb0ELb0EEENS1_19SingleTileSchedulerILb1ELb0ELb1ELi128EEEEEEEEEvNT_6ParamsE)
        /*0494*/ 	.word	0x00000000


	//----- nvinfo : EIATTR_MIN_STACK_SIZE
	.align		4
.L_206:
        /*0498*/ 	.byte	0x04, 0x12
        /*049a*/ 	.short	(.L_208 - .L_207)
	.align		4
.L_207:
        /*049c*/ 	.word	index@(_ZN7cutlass13device_kernelIN5flash19enable_sm80_to_sm89INS1_16FlashAttnFwdSm80INS1_25CollectiveMainloopFwdSm80ILi8ELi1ELb1EN4cute5tupleIJNS5_1CILi128EEES8_S8_EEELi128ENS_6half_tEfNS_4arch4Sm80ELb1ELb0ELb0ELb1ELb1ELb1ELb1ELb0EEENS1_21CollectiveEpilogueFwdIS9_NS6_IJNS7_ILi1EEESF_SF_EEESA_SC_Li256ELb1ELb1ELb0ELb0EEENS1_19SingleTileSchedulerILb1ELb0ELb1ELi128EEEEEEEEEvNT_6ParamsE)
        /*04a0*/ 	.word	0x00000000


	//----- nvinfo : EIATTR_MIN_STACK_SIZE
	.align		4
.L_208:
        /*04a4*/ 	.byte	0x04, 0x12
        /*04a6*/ 	.short	(.L_210 - .L_209)
	.align		4
.L_209:
        /*04a8*/ 	.word	index@(_ZN7cutlass13device_kernelIN5flash19enable_sm80_to_sm89INS1_16FlashAttnFwdSm80INS1_25CollectiveMainloopFwdSm80ILi4ELi1ELb0EN4cute5tupleIJNS5_1CILi128EEENS7_ILi64EEES8_EEELi128ENS_6half_tEfNS_4arch4Sm80ELb0ELb0ELb0ELb0ELb1ELb0ELb1ELb0EEENS1_21CollectiveEpilogueFwdINS6_IJS8_S8_S9_EEENS6_IJNS7_ILi1EEESH_SH_EEESB_SD_Li128ELb0ELb1ELb0ELb0EEENS1_19SingleTileSchedulerILb0ELb0ELb1ELi128EEEEEEEEEvNT_6ParamsE)
        /*04ac*/ 	.word	0x00000000


	//----- nvinfo : EIATTR_MIN_STACK_SIZE
	.align		4
.L_210:
        /*04b0*/ 	.byte	0x04, 0x12
        /*04b2*/ 	.short	(.L_212 - .L_211)
	.align		4
.L_211:
        /*04b4*/ 	.word	index@(_ZN7cutlass13device_kernelIN5flash19enable_sm80_to_sm89INS1_16FlashAttnFwdSm80INS1_25CollectiveMainloopFwdSm80ILi4ELi1ELb0EN4cute5tupleIJNS5_1CILi128EEENS7_ILi64EEES8_EEELi128ENS_6half_tEfNS_4arch4Sm80ELb0ELb0ELb0ELb1ELb1ELb0ELb1ELb0EEENS1_21CollectiveEpilogueFwdINS6_IJS8_S8_S9_EEENS6_IJNS7_ILi1EEESH_SH_EEESB_SD_Li128ELb1ELb1ELb0ELb0EEENS1_19SingleTileSchedulerILb1ELb0ELb1ELi128EEEEEEEEEvNT_6ParamsE)
        /*04b8*/ 	.word	0x00000000


	//----- nvinfo : EIATTR_MIN_STACK_SIZE
	.align		4
.L_212:
        /*04bc*/ 	.byte	0x04, 0x12
        /*04be*/ 	.short	(.L_214 - .L_213)
	.align		4
.L_213:
        /*04c0*/ 	.word	index@(_ZN7cutlass13device_kernelIN5flash19enable_sm80_to_sm89INS1_16FlashAttnFwdSm80INS1_25CollectiveMainloopFwdSm80ILi4ELi1ELb0EN4cute5tupleIJNS5_1CILi128EEENS7_ILi64EEES8_EEELi128ENS_6half_tEfNS_4arch4Sm80ELb0ELb0ELb0ELb1ELb1ELb1ELb1ELb0EEENS1_21CollectiveEpilogueFwdINS6_IJS8_S8_S9_EEENS6_IJNS7_ILi1EEESH_SH_EEESB_SD_Li128ELb1ELb1ELb0ELb0EEENS1_19SingleTileSchedulerILb1ELb0ELb1ELi128EEEEEEEEEvNT_6ParamsE)
        /*04c4*/ 	.word	0x00000000


	//----- nvinfo : EIATTR_MIN_STACK_SIZE
	.align		4
.L_214:
        /*04c8*/ 	.byte	0x04, 0x12
        /*04ca*/ 	.short	(.L_216 - .L_215)
	.align		4
.L_215:
        /*04cc*/ 	.word	index@(_ZN7cutlass13device_kernelIN5flash19enable_sm80_to_sm89INS1_16FlashAttnFwdSm80INS1_25CollectiveMainloopFwdSm80ILi4ELi1ELb0EN4cute5tupleIJNS5_1CILi128EEENS7_ILi48EEES8_EEELi128ENS_6half_tEfNS_4arch4Sm80ELb0ELb1ELb0ELb0ELb1ELb0ELb1ELb0EEENS1_21CollectiveEpilogueFwdINS6_IJS8_S8_S9_EEENS6_IJNS7_ILi1EEESH_SH_EEESB_SD_Li128ELb0ELb1ELb0ELb0EEENS1_19SingleTileSchedulerILb0ELb0ELb1ELi128EEEEEEEEEvNT_6ParamsE)
        /*04d0*/ 	.word	0x00000000


	//----- nvinfo : EIATTR_MIN_STACK_SIZE
	.align		4
.L_216:
        /*04d4*/ 	.byte	0x04, 0x12
        /*04d6*/ 	.short	(.L_218 - .L_217)
	.align		4
.L_217:
        /*04d8*/ 	.word	index@(_ZN7cutlass13device_kernelIN5flash19enable_sm80_to_sm89INS1_16FlashAttnFwdSm80INS1_25CollectiveMainloopFwdSm80ILi4ELi1ELb0EN4cute5tupleIJNS5_1CILi128EEENS7_ILi48EEES8_EEELi128ENS_6half_tEfNS_4arch4Sm80ELb0ELb1ELb0ELb1ELb1ELb0ELb1ELb0EEENS1_21CollectiveEpilogueFwdINS6_IJS8_S8_S9_EEENS6_IJNS7_ILi1EEESH_SH_EEESB_SD_Li128ELb1ELb1ELb0ELb0EEENS1_19SingleTileSchedulerILb1ELb0ELb1ELi128EEEEEEEEEvNT_6ParamsE)
        /*04dc*/ 	.word	0x00000000


	//----- nvinfo : EIATTR_MIN_STACK_SIZE
	.align		4
.L_218:
        /*04e0*/ 	.byte	0x04, 0x12
        /*04e2*/ 	.short	(.L_220 - .L_219)
	.align		4
.L_219:
        /*04e4*/ 	.word	index@(_ZN7cutlass13device_kernelIN5flash19enable_sm80_to_sm89INS1_16FlashAttnFwdSm80INS1_25CollectiveMainloopFwdSm80ILi4ELi1ELb0EN4cute5tupleIJNS5_1CILi128EEENS7_ILi48EEES8_EEELi128ENS_6half_tEfNS_4arch4Sm80ELb0ELb1ELb0ELb1ELb1ELb1ELb1ELb0EEENS1_21CollectiveEpilogueFwdINS6_IJS8_S8_S9_EEENS6_IJNS7_ILi1EEESH_SH_EEESB_SD_Li128ELb1ELb1ELb0ELb0EEENS1_19SingleTileSchedulerILb1ELb0ELb1ELi128EEEEEEEEEvNT_6ParamsE)
        /*04e8*/ 	.word	0x00000000


	//----- nvinfo : EIATTR_MIN_STACK_SIZE
	.align		4
.L_220:
        /*04ec*/ 	.byte	0x04, 0x12
        /*04ee*/ 	.short	(.L_222 - .L_221)
	.align		4
.L_221:
        /*04f0*/ 	.word	index@(_ZN7cutlass13device_kernelIN5flash19enable_sm80_to_sm89INS1_16FlashAttnFwdSm80INS1_25CollectiveMainloopFwdSm80ILi4ELi1ELb0EN4cute5tupleIJNS5_1CILi128EEENS7_ILi64EEES8_EEELi128ENS_6half_tEfNS_4arch4Sm80ELb1ELb0ELb0ELb0ELb1ELb0ELb1ELb0EEENS1_21CollectiveEpilogueFwdINS6_IJS8_S8_S9_EEENS6_IJNS7_ILi1EEESH_SH_EEESB_SD_Li128ELb0ELb1ELb0ELb0EEENS1_30DynamicPersistentTileSchedulerILi128ELi128ELb0ELb1ELb0EEEEEEEEEvNT_6ParamsE)
        /*04f4*/ 	.word	0x00000000


	//----- nvinfo : EIATTR_MIN_STACK_SIZE
	.align		4
.L_222:
        /*04f8*/ 	.byte	0x04, 0x12
        /*04fa*/ 	.short	(.L_224 - .L_223)
	.align		4
.L_223:
        /*04fc*/ 	.word	index@(_ZN7cutlass13device_kernelIN5flash19enable_sm80_to_sm89INS1_16FlashAttnFwdSm80INS1_25CollectiveMainloopFwdSm80ILi4ELi1ELb0EN4cute5tupleIJNS5_1CILi128EEENS7_ILi64EEES8_EEELi128ENS_6half_tEfNS_4arch4Sm80ELb1ELb0ELb0ELb1ELb1ELb0ELb1ELb0EEENS1_21CollectiveEpilogueFwdINS6_IJS8_S8_S9_EEENS6_IJNS7_ILi1EEESH_SH_EEESB_SD_Li128ELb1ELb1ELb0ELb0EEENS1_19SingleTileSchedulerILb1ELb0ELb1ELi128EEEEEEEEEvNT_6ParamsE)
        /*0500*/ 	.word	0x00000000


	//----- nvinfo : EIATTR_MIN_STACK_SIZE
	.align		4
.L_224:
        /*0504*/ 	.byte	0x04, 0x12
        /*0506*/ 	.short	(.L_226 - .L_225)
	.align		4
.L_225:
        /*0508*/ 	.word	index@(_ZN7cutlass13device_kernelIN5flash19enable_sm80_to_sm89INS1_16FlashAttnFwdSm80INS1_25CollectiveMainloopFwdSm80ILi4ELi1ELb0EN4cute5tupleIJNS5_1CILi128EEENS7_ILi64EEES8_EEELi128ENS_6half_tEfNS_4arch4Sm80ELb1ELb0ELb0ELb1ELb1ELb1ELb1ELb0EEENS1_21CollectiveEpilogueFwdINS6_IJS8_S8_S9_EEENS6_IJNS7_ILi1EEESH_SH_EEESB_SD_Li128ELb1ELb1ELb0ELb0EEENS1_19SingleTileSchedulerILb1ELb0ELb1ELi128EEEEEEEEEvNT_6ParamsE)
        /*050c*/ 	.word	0x00000000
.L_226:


//--------------------- .nv.compat                --------------------------
	.section	.nv.compat,"",@"SHT_CUDA_COMPAT_INFO"
	.align	4
        /*0000*/ 	.byte	0x02, 0x09, 0x01, 0x00, 0x02, 0x02, 0x01, 0x00, 0x02, 0x05, 0x05, 0x00, 0x03, 0x07, 0x01, 0x01
        /*0010*/ 	.byte	0x02, 0x03, 0x00, 0x00, 0x02, 0x06, 0x01, 0x00, 0x04, 0x0b, 0x08, 0x00, 0x00, 0x00, 0x00, 0x00
        /*0020*/ 	.byte	0x00, 0x00, 0x00, 0x00


//--------------------- .nv.info._ZN7cutlass13device_kernelIN5flash19enable_sm80_to_sm89INS1_16FlashAttnFwdSm80INS1_25CollectiveMainloopFwdSm80ILi8ELi1ELb1EN4cute5tupleIJNS5_1CILi128EEES8_S8_EEELi128ENS_6half_tEfNS_4arch4Sm80ELb0ELb0ELb1ELb0ELb1ELb0ELb1ELb0EEENS1_21CollectiveEpilogueFwdIS9_NS6_IJNS7_ILi1EEESF_SF_EEESA_SC_Li256ELb0ELb1ELb0ELb0EEENS1_19SingleTileSchedulerILb0ELb0ELb1ELi128EEEEEEEEEvNT_6ParamsE --------------------------
	.section	.nv.info._ZN7cutlass13device_kernelIN5flash19enable_sm80_to_sm89INS1_16FlashAttnFwdSm80INS1_25CollectiveMainloopFwdSm80ILi8ELi1ELb1EN4cute5tupleIJNS5_1CILi128EEES8_S8_EEELi128ENS_6half_tEfNS_4arch4Sm80ELb0ELb0ELb1ELb0ELb1ELb0ELb1ELb0EEENS1_21CollectiveEpilogueFwdIS9_NS6_IJNS7_ILi1EEESF_SF_EEESA_SC_Li256ELb0ELb1ELb0ELb0EEENS1_19SingleTileSchedulerILb0ELb0ELb1ELi128EEEEEEEEEvNT_6ParamsE,"",@"SHT_CUDA_INFO"
	.sectionflags	@""
	.align	4


	//----- nvinfo : EIATTR_CUDA_API_VERSION
	.align		4
        /*0000*/ 	.byte	0x04, 0x37
        /*0002*/ 	.short	(.L_228 - .L_227)
.L_227:
        /*0004*/ 	.word	0x00000082


	//----- nvinfo : EIATTR_KPARAM_INFO
	.align		4
.L_228:
        /*0008*/ 	.byte	0x04, 0x17
        /*000a*/ 	.short	(.L_230 - .L_229)
.L_229:
        /*000c*/ 	.word	0x00000000
        /*0010*/ 	.short	0x0000
        /*0012*/ 	.short	0x0000
        /*0014*/ 	.byte	0x00, 0xf0, 0x61, 0x10


	//----- nvinfo : EIATTR_SPARSE_MMA_MASK
	.align		4
.L_230:
        /*0018*/ 	.byte	0x03, 0x50
        /*001a*/ 	.short	0x0000


	//----- nvinfo : EIATTR_MAXREG_COUNT
	.align		4
        /*001c*/ 	.byte	0x03, 0x1b
        /*001e*/ 	.short	0x00ff


	//----- nvinfo : EIATTR_MERCURY_ISA_VERSION
	.align		4
        /*0020*/ 	.byte	0x03, 0x5f
        /*0022*/ 	.short	0x0101


	//----- nvinfo : EIATTR_EXIT_INSTR_OFFSETS
	.align		4
        /*0024*/ 	.byte	0x04, 0x1c
        /*0026*/ 	.short	(.L_232 - .L_231)


	//   ....[0]....
.L_231:
        /*0028*/ 	.word	0x00000010


	//----- nvinfo : EIATTR_MAX_THREADS
	.align		4
.L_232:
        /*002c*/ 	.byte	0x04, 0x05
        /*002e*/ 	.short	(.L_234 - .L_233)
.L_233:
        /*0030*/ 	.word	0x00000100
        /*0034*/ 	.word	0x00000001
        /*0038*/ 	.word	0x00000001


	//----- nvinfo : EIATTR_CBANK_PARAM_SIZE
	.align		4
.L_234:
        /*003c*/ 	.byte	0x03, 0x19
        /*003e*/ 	.short	0x0418


	//----- nvinfo : EIATTR_PARAM_CBANK
	.align		4
        /*0040*/ 	.byte	0x04, 0x0a
        /*0042*/ 	.short	(.L_236 - .L_235)
	.align		4
.L_235:
        /*0044*/ 	.word	index@(.nv.constant0._ZN7cutlass13device_kernelIN5flash19enable_sm80_to_sm89INS1_16FlashAttnFwdSm80INS1_25CollectiveMainloopFwdSm80ILi8ELi1ELb1EN4cute5tupleIJNS5_1CILi128EEES8_S8_EEELi128ENS_6half_tEfNS_4arch4Sm80ELb0ELb0ELb1ELb0ELb1ELb0ELb1ELb0EEENS1_21CollectiveEpilogueFwdIS9_NS6_IJNS7_ILi1EEESF_SF_EEESA_SC_Li256ELb0ELb1ELb0ELb0EEENS1_19SingleTileSchedulerILb0ELb0ELb1ELi128EEEEEEEEEvNT_6ParamsE)
        /*0048*/ 	.short	0x0210
        /*004a*/ 	.short	0x0418


	//----- nvinfo : EIATTR_SW_WAR
	.align		4
.L_236:
        /*004c*/ 	.byte	0x04, 0x36
        /*004e*/ 	.short	(.L_238 - .L_237)
.L_237:
        /*0050*/ 	.word	0x00000008
.L_238:


//--------------------- .nv.info._ZN7cutlass13device_kernelIN5flash19enable_sm80_to_sm89INS1_16FlashAttnFwdSm80INS1_25CollectiveMainloopFwdSm80ILi8ELi1ELb1EN4cute5tupleIJNS5_1CILi128EEES8_S8_EEELi128ENS_6half_tEfNS_4arch4Sm80ELb0ELb0ELb1ELb1ELb1ELb0ELb1ELb0EEENS1_21CollectiveEpilogueFwdIS9_NS6_IJNS7_ILi1EEESF_SF_EEESA_SC_Li256ELb1ELb1ELb0ELb0EEENS1_19SingleTileSchedulerILb1ELb0ELb1ELi128EEEEEEEEEvNT_6ParamsE --------------------------
	.section	.nv.info._ZN7cutlass13device_kernelIN5flash19enable_sm80_to_sm89INS1_16FlashAttnFwdSm80INS1_25CollectiveMainloopFwdSm80ILi8ELi1ELb1EN4cute5tupleIJNS5_1CILi128EEES8_S8_EEELi128ENS_6half_tEfNS_4arch4Sm80ELb0ELb0ELb1ELb1ELb1ELb0ELb1ELb0EEENS1_21CollectiveEpilogueFwdIS9_NS6_IJNS7_ILi1EEESF_SF_EEESA_SC_Li256ELb1ELb1ELb0ELb0EEENS1_19SingleTileSchedulerILb1ELb0ELb1ELi128EEEEEEEEEvNT_6ParamsE,"",@"SHT_CUDA_INFO"
	.sectionflags	@""
	.align	4


	//----- nvinfo : EIATTR_CUDA_API_VERSION
	.align		4
        /*0000*/ 	.byte	0x04, 0x37
        /*0002*/ 	.short	(.L_240 - .L_239)
.L_239:
        /*0004*/ 	.word	0x00000082


	//----- nvinfo : EIATTR_KPARAM_INFO
	.align		4
.L_240:
        /*0008*/ 	.byte	0x04, 0x17
        /*000a*/ 	.short	(.L_242 - .L_241)
.L_241:
        /*000c*/ 	.word	0x00000000
        /*0010*/ 	.short	0x0000
        /*0012*/ 	.short	0x0000
        /*0014*/ 	.byte	0x00, 0xf0, 0x61, 0x10


	//----- nvinfo : EIATTR_SPARSE_MMA_MASK
	.align		4
.L_242:
        /*0018*/ 	.byte	0x03, 0x50
        /*001a*/ 	.short	0x0000


	//----- nvinfo : EIATTR_MAXREG_COUNT
	.align		4
        /*001c*/ 	.byte	0x03, 0x1b
        /*001e*/ 	.short	0x00ff


	//----- nvinfo : EIATTR_MERCURY_ISA_VERSION
	.align		4
        /*0020*/ 	.byte	0x03, 0x5f
        /*0022*/ 	.short	0x0101


	//----- nvinfo : EIATTR_EXIT_INSTR_OFFSETS
	.align		4
        /*0024*/ 	.byte	0x04, 0x1c
        /*0026*/ 	.short	(.L_244 - .L_243)


	//   ....[0]....
.L_243:
        /*0028*/ 	.word	0x00000010


	//----- nvinfo : EIATTR_MAX_THREADS
	.align		4
.L_244:
        /*002c*/ 	.byte	0x04, 0x05
        /*002e*/ 	.short	(.L_246 - .L_245)
.L_245:
        /*0030*/ 	.word	0x00000100
        /*0034*/ 	.word	0x00000001
        /*0038*/ 	.word	0x00000001


	//----- nvinfo : EIATTR_CBANK_PARAM_SIZE
	.align		4
.L_246:
        /*003c*/ 	.byte	0x03, 0x19
        /*003e*/ 	.short	0x0418


	//----- nvinfo : EIATTR_PARAM_CBANK
	.align		4
        /*0040*/ 	.byte	0x04, 0x0a
        /*0042*/ 	.short	(.L_248 - .L_247)
	.align		4
.L_247:
        /*0044*/ 	.word	index@(.nv.constant0._ZN7cutlass13device_kernelIN5flash19enable_sm80_to_sm89INS1_16FlashAttnFwdSm80INS1_25CollectiveMainloopFwdSm80ILi8ELi1ELb1EN4cute5tupleIJNS5_1CILi128EEES8_S8_EEELi128ENS_6half_tEfNS_4arch4Sm80ELb0ELb0ELb1ELb1ELb1ELb0ELb1ELb0EEENS1_21CollectiveEpilogueFwdIS9_NS6_IJNS7_ILi1EEESF_SF_EEESA_SC_Li256ELb1ELb1ELb0ELb0EEENS1_19SingleTileSchedulerILb1ELb0ELb1ELi128EEEEEEEEEvNT_6ParamsE)
        /*0048*/ 	.short	0x0210
        /*004a*/ 	.short	0x0418


	//----- nvinfo : EIATTR_SW_WAR
	.align		4
.L_248:
        /*004c*/ 	.byte	0x04, 0x36
        /*004e*/ 	.short	(.L_250 - .L_249)
.L_249:
        /*0050*/ 	.word	0x00000008
.L_250:


//--------------------- .nv.info._ZN7cutlass13device_kernelIN5flash19enable_sm80_to_sm89INS1_16FlashAttnFwdSm80INS1_25CollectiveMainloopFwdSm80ILi8ELi1ELb1EN4cute5tupleIJNS5_1CILi128EEES8_S8_EEELi128ENS_6half_tEfNS_4arch4Sm80ELb0ELb0ELb1ELb1ELb1ELb1ELb1ELb0EEENS1_21CollectiveEpilogueFwdIS9_NS6_IJNS7_ILi1EEESF_SF_EEESA_SC_Li256ELb1ELb1ELb0ELb0EEENS1_19SingleTileSchedulerILb1ELb0ELb1ELi128EEEEEEEEEvNT_6ParamsE --------------------------
	.section	.nv.info._ZN7cutlass13device_kernelIN5flash19enable_sm80_to_sm89INS1_16FlashAttnFwdSm80INS1_25CollectiveMainloopFwdSm80ILi8ELi1ELb1EN4cute5tupleIJNS5_1CILi128EEES8_S8_EEELi128ENS_6half_tEfNS_4arch4Sm80ELb0ELb0ELb1ELb1ELb1ELb1ELb1ELb0EEENS1_21CollectiveEpilogueFwdIS9_NS6_IJNS7_ILi1EEESF_SF_EEESA_SC_Li256ELb1ELb1ELb0ELb0EEENS1_19SingleTileSchedulerILb1ELb0ELb1ELi128EEEEEEEEEvNT_6ParamsE,"",@"SHT_CUDA_INFO"
	.sectionflags	@""
	.align	4


	//----- nvinfo : EIATTR_CUDA_API_VERSION
	.align		4
        /*0000*/ 	.byte	0x04, 0x37
        /*0002*/ 	.short	(.L_252 - .L_251)
.L_251:
        /*0004*/ 	.word	0x00000082


	//----- nvinfo : EIATTR_KPARAM_INFO
	.align		4
.L_252:
        /*0008*/ 	.byte	0x04, 0x17
        /*000a*/ 	.short	(.L_254 - .L_253)
.L_253:
        /*000c*/ 	.word	0x00000000
        /*0010*/ 	.short	0x0000
        /*0012*/ 	.short	0x0000
        /*0014*/ 	.byte	0x00, 0xf0, 0x61, 0x10


	//----- nvinfo : EIATTR_SPARSE_MMA_MASK
	.align		4
.L_254:
        /*0018*/ 	.byte	0x03, 0x50
        /*001a*/ 	.short	0x0000


	//----- nvinfo : EIATTR_MAXREG_COUNT
	.align		4
        /*001c*/ 	.byte	0x03, 0x1b
        /*001e*/ 	.short	0x00ff


	//----- nvinfo : EIATTR_MERCURY_ISA_VERSION
	.align		4
        /*0020*/ 	.byte	0x03, 0x5f
        /*0022*/ 	.short	0x0101


	//----- nvinfo : EIATTR_EXIT_INSTR_OFFSETS
	.align		4
        /*0024*/ 	.byte	0x04, 0x1c
        /*0026*/ 	.short	(.L_256 - .L_255)


	//   ....[0]....
.L_255:
        /*0028*/ 	.word	0x00000010


	//----- nvinfo : EIATTR_MAX_THREADS
	.align		4
.L_256:
        /*002c*/ 	.byte	0x04, 0x05
        /*002e*/ 	.short	(.L_258 - .L_257)
.L_257:
        /*0030*/ 	.word	0x00000100
        /*0034*/ 	.word	0x00000001
        /*0038*/ 	.word	0x00000001


	//----- nvinfo : EIATTR_CBANK_PARAM_SIZE
	.align		4
.L_258:
        /*003c*/ 	.byte	0x03, 0x19
        /*003e*/ 	.short	0x0418


	//----- nvinfo : EIATTR_PARAM_CBANK
	.align		4
        /*0040*/ 	.byte	0x04, 0x0a
        /*0042*/ 	.short	(.L_260 - .L_259)
	.align		4
.L_259:
        /*0044*/ 	.word	index@(.nv.constant0._ZN7cutlass13device_kernelIN5flash19enable_sm80_to_sm89INS1_16FlashAttnFwdSm80INS1_25CollectiveMainloopFwdSm80ILi8ELi1ELb1EN4cute5tupleIJNS5_1CILi128EEES8_S8_EEELi128ENS_6half_tEfNS_4arch4Sm80ELb0ELb0ELb1ELb1ELb1ELb1ELb1ELb0EEENS1_21CollectiveEpilogueFwdIS9_NS6_IJNS7_ILi1EEESF_SF_EEESA_SC_Li256ELb1ELb1ELb0ELb0EEENS1_19SingleTileSchedulerILb1ELb0ELb1ELi128EEEEEEEEEvNT_6ParamsE)
        /*0048*/ 	.short	0x0210
        /*004a*/ 	.short	0x0418


	//----- nvinfo : EIATTR_SW_WAR
	.align		4
.L_260:
        /*004c*/ 	.byte	0x04, 0x36
        /*004e*/ 	.short	(.L_262 - .L_261)
.L_261:
        /*0050*/ 	.word	0x00000008
.L_262:


//--------------------- .nv.info._ZN7cutlass13device_kernelIN5flash19enable_sm80_to_sm89INS1_16FlashAttnFwdSm80INS1_25CollectiveMainloopFwdSm80ILi8ELi1ELb1EN4cute5tupleIJNS5_1CILi128EEENS7_ILi96EEES8_EEELi128ENS_6half_tEfNS_4arch4Sm80ELb0ELb1ELb1ELb0ELb1ELb0ELb1ELb0EEENS1_21CollectiveEpilogueFwdINS6_IJS8_S8_S9_EEENS6_IJNS7_ILi1EEESH_SH_EEESB_SD_Li256ELb0ELb1ELb0ELb0EEENS1_19SingleTileSchedulerILb0ELb0ELb1ELi128EEEEEEEEEvNT_6ParamsE --------------------------
	.section	.nv.info._ZN7cutlass13device_kernelIN5flash19enable_sm80_to_sm89INS1_16FlashAttnFwdSm80INS1_25CollectiveMainloopFwdSm80ILi8ELi1ELb1EN4cute5tupleIJNS5_1CILi128EEENS7_ILi96EEES8_EEELi128ENS_6half_tEfNS_4arch4Sm80ELb0ELb1ELb1ELb0ELb1ELb0ELb1ELb0EEENS1_21CollectiveEpilogueFwdINS6_IJS8_S8_S9_EEENS6_IJNS7_ILi1EEESH_SH_EEESB_SD_Li256ELb0ELb1ELb0ELb0EEENS1_19SingleTileSchedulerILb0ELb0ELb1ELi128EEEEEEEEEvNT_6ParamsE,"",@"SHT_CUDA_INFO"
	.sectionflags	@""
	.align	4


	//----- nvinfo : EIATTR_CUDA_API_VERSION
	.align		4
        /*0000*/ 	.byte	0x04, 0x37
        /*0002*/ 	.short	(.L_264 - .L_263)
.L_263:
        /*0004*/ 	.word	0x00000082


	//----- nvinfo : EIATTR_KPARAM_INFO
	.align		4
.L_264:
        /*0008*/ 	.byte	0x04, 0x17
        /*000a*/ 	.short	(.L_266 - .L_265)
.L_265:
        /*000c*/ 	.word	0x00000000
        /*0010*/ 	.short	0x0000
        /*0012*/ 	.short	0x0000
        /*0014*/ 	.byte	0x00, 0xf0, 0x61, 0x10


	//----- nvinfo : EIATTR_SPARSE_MMA_MASK
	.align		4
.L_266:
        /*0018*/ 	.byte	0x03, 0x50
        /*001a*/ 	.short	0x0000


	//----- nvinfo : EIATTR_MAXREG_COUNT
	.align		4
        /*001c*/ 	.byte	0x03, 0x1b
        /*001e*/ 	.short	0x00ff


	//----- nvinfo : EIATTR_MERCURY_ISA_VERSION
	.align		4
        /*0020*/ 	.byte	0x03, 0x5f
        /*0022*/ 	.short	0x0101


	//----- nvinfo : EIATTR_EXIT_INSTR_OFFSETS
	.align		4
        /*0024*/ 	.byte	0x04, 0x1c
        /*0026*/ 	.short	(.L_268 - .L_267)


	//   ....[0]....
.L_267:
        /*0028*/ 	.word	0x00000010


	//----- nvinfo : EIATTR_MAX_THREADS
	.align		4
.L_268:
        /*002c*/ 	.byte	0x04, 0x05
        /*002e*/ 	.short	(.L_270 - .L_269)
.L_269:
        /*0030*/ 	.word	0x00000100
        /*0034*/ 	.word	0x00000001
        /*0038*/ 	.word	0x00000001


	//----- nvinfo : EIATTR_CBANK_PARAM_SIZE
	.align		4
.L_270:
        /*003c*/ 	.byte	0x03, 0x19
        /*003e*/ 	.short	0x0418


	//----- nvinfo : EIATTR_PARAM_CBANK
	.align		4
        /*0040*/ 	.byte	0x04, 0x0a
        /*0042*/ 	.short	(.L_272 - .L_271)
	.align		4
.L_271:
        /*0044*/ 	.word	index@(.nv.constant0._ZN7cutlass13device_kernelIN5flash19enable_sm80_to_sm89INS1_16FlashAttnFwdSm80INS1_25CollectiveMainloopFwdSm80ILi8ELi1ELb1EN4cute5tupleIJNS5_1CILi128EEENS7_ILi96EEES8_EEELi128ENS_6half_tEfNS_4arch4Sm80ELb0ELb1ELb1ELb0ELb1ELb0ELb1ELb0EEENS1_21CollectiveEpilogueFwdINS6_IJS8_S8_S9_EEENS6_IJNS7_ILi1EEESH_SH_EEESB_SD_Li256ELb0ELb1ELb0ELb0EEENS1_19SingleTileSchedulerILb0ELb0ELb1ELi128EEEEEEEEEvNT_6ParamsE)
        /*0048*/ 	.short	0x0210
        /*004a*/ 	.short	0x0418


	//----- nvinfo : EIATTR_SW_WAR
	.align		4
.L_272:
        /*004c*/ 	.byte	0x04, 0x36
        /*004e*/ 	.short	(.L_274 - .L_273)
.L_273:
        /*0050*/ 	.word	0x00000008
.L_274:


//--------------------- .nv.info._ZN7cutlass13device_kernelIN5flash19enable_sm80_to_sm89INS1_16FlashAttnFwdSm80INS1_25CollectiveMainloopFwdSm80ILi8ELi1ELb1EN4cute5tupleIJNS5_1CILi128EEENS7_ILi96EEES8_EEELi128ENS_6half_tEfNS_4arch4Sm80ELb0ELb1ELb1ELb1ELb1ELb0ELb1ELb0EEENS1_21CollectiveEpilogueFwdINS6_IJS8_S8_S9_EEENS6_IJNS7_ILi1EEESH_SH_EEESB_SD_Li256ELb1ELb1ELb0ELb0EEENS1_19SingleTileSchedulerILb1ELb0ELb1ELi128EEEEEEEEEvNT_6ParamsE --------------------------
	.section	.nv.info._ZN7cutlass13device_kernelIN5flash19enable_sm80_to_sm89INS1_16FlashAttnFwdSm80INS1_25CollectiveMainloopFwdSm80ILi8ELi1ELb1EN4cute5tupleIJNS5_1CILi128EEENS7_ILi96EEES8_EEELi128ENS_6half_tEfNS_4arch4Sm80ELb0ELb1ELb1ELb1ELb1ELb0ELb1ELb0EEENS1_21CollectiveEpilogueFwdINS6_IJS8_S8_S9_EEENS6_IJNS7_ILi1EEESH_SH_EEESB_SD_Li256ELb1ELb1ELb0ELb0EEENS1_19SingleTileSchedulerILb1ELb0ELb1ELi128EEEEEEEEEvNT_6ParamsE,"",@"SHT_CUDA_INFO"
	.sectionflags	@""
	.align	4


	//----- nvinfo : EIATTR_CUDA_API_VERSION
	.align		4
        /*0000*/ 	.byte	0x04, 0x37
        /*0002*/ 	.short	(.L_276 - .L_275)
.L_275:
        /*0004*/ 	.word	0x00000082


	//----- nvinfo : EIATTR_KPARAM_INFO
	.align		4
.L_276:
        /*0008*/ 	.byte	0x04, 0x17
        /*000a*/ 	.short	(.L_278 - .L_277)
.L_277:
        /*000c*/ 	.word	0x00000000
        /*0010*/ 	.short	0x0000
        /*0012*/ 	.short	0x0000
        /*0014*/ 	.byte	0x00, 0xf0, 0x61, 0x10


	//----- nvinfo : EIATTR_SPARSE_MMA_MASK
	.align		4
.L_278:
        /*0018*/ 	.byte	0x03, 0x50
        /*001a*/ 	.short	0x0000


	//----- nvinfo : EIATTR_MAXREG_COUNT
	.align		4
        /*001c*/ 	.byte	0x03, 0x1b
        /*001e*/ 	.short	0x00ff


	//----- nvinfo : EIATTR_MERCURY_ISA_VERSION
	.align		4
        /*0020*/ 	.byte	0x03, 0x5f
        /*0022*/ 	.short	0x0101


	//----- nvinfo : EIATTR_EXIT_INSTR_OFFSETS
	.align		4
        /*0024*/ 	.byte	0x04, 0x1c
        /*0026*/ 	.short	(.L_280 - .L_279)


	//   ....[0]....
.L_279:
        /*0028*/ 	.word	0x00000010


	//----- nvinfo : EIATTR_MAX_THREADS
	.align		4
.L_280:
        /*002c*/ 	.byte	0x04, 0x05
        /*002e*/ 	.short	(.L_282 - .L_281)
.L_281:
        /*0030*/ 	.word	0x00000100
        /*0034*/ 	.word	0x00000001
        /*0038*/ 	.word	0x00000001


	//----- nvinfo : EIATTR_CBANK_PARAM_SIZE
	.align		4
.L_282:
        /*003c*/ 	.byte	0x03, 0x19
        /*003e*/ 	.short	0x0418


	//----- nvinfo : EIATTR_PARAM_CBANK
	.align		4
        /*0040*/ 	.byte	0x04, 0x0a
        /*0042*/ 	.short	(.L_284 - .L_283)
	.align		4
.L_283:
        /*0044*/ 	.word	index@(.nv.constant0._ZN7cutlass13device_kernelIN5flash19enable_sm80_to_sm89INS1_16FlashAttnFwdSm80INS1_25CollectiveMainloopFwdSm80ILi8ELi1ELb1EN4cute5tupleIJNS5_1CILi128EEENS7_ILi96EEES8_EEELi128ENS_6half_tEfNS_4arch4Sm80ELb0ELb1ELb1ELb1ELb1ELb0ELb1ELb0EEENS1_21CollectiveEpilogueFwdINS6_IJS8_S8_S9_EEENS6_IJNS7_ILi1EEESH_SH_EEESB_SD_Li256ELb1ELb1ELb0ELb0EEENS1_19SingleTileSchedulerILb1ELb0ELb1ELi128EEEEEEEEEvNT_6ParamsE)
        /*0048*/ 	.short	0x0210
        /*004a*/ 	.short	0x0418


	//----- nvinfo : EIATTR_SW_WAR
	.align		4
.L_284:
        /*004c*/ 	.byte	0x04, 0x36
        /*004e*/ 	.short	(.L_286 - .L_285)
.L_285:
        /*0050*/ 	.word	0x00000008
.L_286:


//--------------------- .nv.info._ZN7cutlass13device_kernelIN5flash19enable_sm80_to_sm89INS1_16FlashAttnFwdSm80INS1_25CollectiveMainloopFwdSm80ILi8ELi1ELb1EN4cute5tupleIJNS5_1CILi128EEENS7_ILi96EEES8_EEELi128ENS_6half_tEfNS_4arch4Sm80ELb0ELb1ELb1ELb1ELb1ELb1ELb1ELb0EEENS1_21CollectiveEpilogueFwdINS6_IJS8_S8_S9_EEENS6_IJNS7_ILi1EEESH_SH_EEESB_SD_Li256ELb1ELb1ELb0ELb0EEENS1_19SingleTileSchedulerILb1ELb0ELb1ELi128EEEEEEEEEvNT_6ParamsE --------------------------
	.section	.nv.info._ZN7cutlass13device_kernelIN5flash19enable_sm80_to_sm89INS1_16FlashAttnFwdSm80INS1_25CollectiveMainloopFwdSm80ILi8ELi1ELb1EN4cute5tupleIJNS5_1CILi128EEENS7_ILi96EEES8_EEELi128ENS_6half_tEfNS_4arch4Sm80ELb0ELb1ELb1ELb1ELb1ELb1ELb1ELb0EEENS1_21CollectiveEpilogueFwdINS6_IJS8_S8_S9_EEENS6_IJNS7_ILi1EEESH_SH_EEESB_SD_Li256ELb1ELb1ELb0ELb0EEENS1_19SingleTileSchedulerILb1ELb0ELb1ELi128EEEEEEEEEvNT_6ParamsE,"",@"SHT_CUDA_INFO"
	.sectionflags	@""
	.align	4


	//----- nvinfo : EIATTR_CUDA_API_VERSION
	.align		4
        /*0000*/ 	.byte	0x04, 0x37
        /*0002*/ 	.short	(.L_288 - .L_287)
.L_287:
        /*0004*/ 	.word	0x00000082


	//----- nvinfo : EIATTR_KPARAM_INFO
	.align		4
.L_288:
        /*0008*/ 	.byte	0x04, 0x17
        /*000a*/ 	.short	(.L_290 - .L_289)
.L_289:
        /*000c*/ 	.word	0x00000000
        /*0010*/ 	.short	0x0000
        /*0012*/ 	.short	0x0000
        /*0014*/ 	.byte	0x00, 0xf0, 0x61, 0x10


	//----- nvinfo : EIATTR_SPARSE_MMA_MASK
	.align		4
.L_290:
        /*0018*/ 	.byte	0x03, 0x50
        /*001a*/ 	.short	0x0000


	//----- nvinfo : EIATTR_MAXREG_COUNT
	.align		4
        /*001c*/ 	.byte	0x03, 0x1b
        /*001e*/ 	.short	0x00ff


	//----- nvinfo : EIATTR_MERCURY_ISA_VERSION
	.align		4
        /*0020*/ 	.byte	0x03, 0x5f
        /*0022*/ 	.short	0x0101


	//----- nvinfo : EIATTR_EXIT_INSTR_OFFSETS
	.align		4
        /*0024*/ 	.byte	0x04, 0x1c
        /*0026*/ 	.short	(.L_292 - .L_291)


	//   ....[0]....
.L_291:
        /*0028*/ 	.word	0x00000010


	//----- nvinfo : EIATTR_MAX_THREADS
	.align		4
.L_292:
        /*002c*/ 	.byte	0x04, 0x05
        /*002e*/ 	.short	(.L_294 - .L_293)
.L_293:
        /*0030*/ 	.word	0x00000100
        /*0034*/ 	.word	0x00000001
        /*0038*/ 	.word	0x00000001


	//----- nvinfo : EIATTR_CBANK_PARAM_SIZE
	.align		4
.L_294:
        /*003c*/ 	.byte	0x03, 0x19
        /*003e*/ 	.short	0x0418


	//----- nvinfo : EIATTR_PARAM_CBANK
	.align		4
        /*0040*/ 	.byte	0x04, 0x0a
        /*0042*/ 	.short	(.L_296 - .L_295)
	.align		4
.L_295:
        /*0044*/ 	.word	index@(.nv.constant0._ZN7cutlass13device_kernelIN5flash19enable_sm80_to_sm89INS1_16FlashAttnFwdSm80INS1_25CollectiveMainloopFwdSm80ILi8ELi1ELb1EN4cute5tupleIJNS5_1CILi128EEENS7_ILi96EEES8_EEELi128ENS_6half_tEfNS_4arch4Sm80ELb0ELb1ELb1ELb1ELb1ELb1ELb1ELb0EEENS1_21CollectiveEpilogueFwdINS6_IJS8_S8_S9_EEENS6_IJNS7_ILi1EEESH_SH_EEESB_SD_Li256ELb1ELb1ELb0ELb0EEENS1_19SingleTileSchedulerILb1ELb0ELb1ELi128EEEEEEEEEvNT_6ParamsE)
        /*0048*/ 	.short	0x0210
        /*004a*/ 	.short	0x0418


	//----- nvinfo : EIATTR_SW_WAR
	.align		4
.L_296:
        /*004c*/ 	.byte	0x04, 0x36
        /*004e*/ 	.short	(.L_298 - .L_297)
.L_297:
        /*0050*/ 	.word	0x00000008
.L_298:


//--------------------- .nv.info._ZN7cutlass13device_kernelIN5flash19enable_sm80_to_sm89INS1_16FlashAttnFwdSm80INS1_25CollectiveMainloopFwdSm80ILi8ELi1ELb1EN4cute5tupleIJNS5_1CILi128EEES8_S8_EEELi128ENS_6half_tEfNS_4arch4Sm80ELb1ELb0ELb1ELb0ELb1ELb0ELb1ELb0EEENS1_21CollectiveEpilogueFwdIS9_NS6_IJNS7_ILi1EEESF_SF_EEESA_SC_Li256ELb0ELb1ELb0ELb0EEENS1_30DynamicPersistentTileSchedulerILi256ELi256ELb0ELb1ELb0EEEEEEEEEvNT_6ParamsE --------------------------
	.section	.nv.info._ZN7cutlass13device_kernelIN5flash19enable_sm80_to_sm89INS1_16FlashAttnFwdSm80INS1_25CollectiveMainloopFwdSm80ILi8ELi1ELb1EN4cute5tupleIJNS5_1CILi128EEES8_S8_EEELi128ENS_6half_tEfNS_4arch4Sm80ELb1ELb0ELb1ELb0ELb1ELb0ELb1ELb0EEENS1_21CollectiveEpilogueFwdIS9_NS6_IJNS7_ILi1EEESF_SF_EEESA_SC_Li256ELb0ELb1ELb0ELb0EEENS1_30DynamicPersistentTileSchedulerILi256ELi256ELb0ELb1ELb0EEEEEEEEEvNT_6ParamsE,"",@"SHT_CUDA_INFO"
	.sectionflags	@""
	.align	4


	//----- nvinfo : EIATTR_CUDA_API_VERSION
	.align		4
        /*0000*/ 	.byte	0x04, 0x37
        /*0002*/ 	.short	(.L_300 - .L_299)
.L_299:
        /*0004*/ 	.word	0x00000082


	//----- nvinfo : EIATTR_KPARAM_INFO
	.align		4
.L_300:
        /*0008*/ 	.byte	0x04, 0x17
        /*000a*/ 	.short	(.L_302 - .L_301)
.L_301:
        /*000c*/ 	.word	0x00000000
        /*0010*/ 	.short	0x0000
        /*0012*/ 	.short	0x0000
        /*0014*/ 	.byte	0x00, 0xf0, 0xa1, 0x10


	//----- nvinfo : EIATTR_SPARSE_MMA_MASK
	.align		4
.L_302:
        /*0018*/ 	.byte	0x03, 0x50
        /*001a*/ 	.short	0x0000


	//----- nvinfo : EIATTR_MAXREG_COUNT
	.align		4
        /*001c*/ 	.byte	0x03, 0x1b
        /*001e*/ 	.short	0x00ff


	//----- nvinfo : EIATTR_MERCURY_ISA_VERSION
	.align		4
        /*0020*/ 	.byte	0x03, 0x5f
        /*0022*/ 	.short	0x0101


	//----- nvinfo : EIATTR_EXIT_INSTR_OFFSETS
	.align		4
        /*0024*/ 	.byte	0x04, 0x1c
        /*0026*/ 	.short	(.L_304 - .L_303)


	//   ....[0]....
.L_303:
        /*0028*/ 	.word	0x00000010


	//----- nvinfo : EIATTR_MAX_THREADS
	.align		4
.L_304:
        /*002c*/ 	.byte	0x04, 0x05
        /*002e*/ 	.short	(.L_306 - .L_305)
.L_305:
        /*0030*/ 	.word	0x00000100
        /*0034*/ 	.word	0x00000001
        /*0038*/ 	.word	0x00000001


	//----- nvinfo : EIATTR_CBANK_PARAM_SIZE
	.align		4
.L_306:
        /*003c*/ 	.byte	0x03, 0x19
        /*003e*/ 	.short	0x0428


	//----- nvinfo : EIATTR_PARAM_CBANK
	.align		4
        /*0040*/ 	.byte	0x04, 0x0a
        /*0042*/ 	.short	(.L_308 - .L_307)
	.align		4
.L_307:
        /*0044*/ 	.word	index@(.nv.constant0._ZN7cutlass13device_kernelIN5flash19enable_sm80_to_sm89INS1_16FlashAttnFwdSm80INS1_25CollectiveMainloopFwdSm80ILi8ELi1ELb1EN4cute5tupleIJNS5_1CILi128EEES8_S8_EEELi128ENS_6half_tEfNS_4arch4Sm80ELb1ELb0ELb1ELb0ELb1ELb0ELb1ELb0EEENS1_21CollectiveEpilogueFwdIS9_NS6_IJNS7_ILi1EEESF_SF_EEESA_SC_Li256ELb0ELb1ELb0ELb0EEENS1_30DynamicPersistentTileSchedulerILi256ELi256ELb0ELb1ELb0EEEEEEEEEvNT_6ParamsE)
        /*0048*/ 	.short	0x0210
        /*004a*/ 	.short	0x0428


	//----- nvinfo : EIATTR_SW_WAR
	.align		4
.L_308:
        /*004c*/ 	.byte	0x04, 0x36
        /*004e*/ 	.short	(.L_310 - .L_309)
.L_309:
        /*0050*/ 	.word	0x00000008
.L_310:


//--------------------- .nv.info._ZN7cutlass13device_kernelIN5flash19enable_sm80_to_sm89INS1_16FlashAttnFwdSm80INS1_25CollectiveMainloopFwdSm80ILi8ELi1ELb1EN4cute5tupleIJNS5_1CILi128EEES8_S8_EEELi128ENS_6half_tEfNS_4arch4Sm80ELb1ELb0ELb1ELb1ELb1ELb0ELb1ELb0EEENS1_21CollectiveEpilogueFwdIS9_NS6_IJNS7_ILi1EEESF_SF_EEESA_SC_Li256ELb1ELb1ELb0ELb0EEENS1_19SingleTileSchedulerILb1ELb0ELb1ELi128EEEEEEEEEvNT_6ParamsE --------------------------
	.section	.nv.info._ZN7cutlass13device_kernelIN5flash19enable_sm80_to_sm89INS1_16FlashAttnFwdSm80INS1_25CollectiveMainloopFwdSm80ILi8ELi1ELb1EN4cute5tupleIJNS5_1CILi128EEES8_S8_EEELi128ENS_6half_tEfNS_4arch4Sm80ELb1ELb0ELb1ELb1ELb1ELb0ELb1ELb0EEENS1_21CollectiveEpilogueFwdIS9_NS6_IJNS7_ILi1EEESF_SF_EEESA_SC_Li256ELb1ELb1ELb0ELb0EEENS1_19SingleTileSchedulerILb1ELb0ELb1ELi128EEEEEEEEEvNT_6ParamsE,"",@"SHT_CUDA_INFO"
	.sectionflags	@""
	.align	4


	//----- nvinfo : EIATTR_CUDA_API_VERSION
	.align		4
        /*0000*/ 	.byte	0x04, 0x37
        /*0002*/ 	.short	(.L_312 - .L_311)
.L_311:
        /*0004*/ 	.word	0x00000082


	//----- nvinfo : EIATTR_KPARAM_INFO
	.align		4
.L_312:
        /*0008*/ 	.byte	0x04, 0x17
        /*000a*/ 	.short	(.L_314 - .L_313)
.L_313:
        /*000c*/ 	.word	0x00000000
        /*0010*/ 	.short	0x0000
        /*0012*/ 	.short	0x0000
        /*0014*/ 	.byte	0x00, 0xf0, 0x61, 0x10


	//----- nvinfo : EIATTR_SPARSE_MMA_MASK
	.align		4
.L_314:
        /*0018*/ 	.byte	0x03, 0x50
        /*001a*/ 	.short	0x0000


	//----- nvinfo : EIATTR_MAXREG_COUNT
	.align		4
        /*001c*/ 	.byte	0x03, 0x1b
        /*001e*/ 	.short	0x00ff


	//----- nvinfo : EIATTR_MERCURY_ISA_VERSION
	.align		4
        /*0020*/ 	.byte	0x03, 0x5f
        /*0022*/ 	.short	0x0101


	//----- nvinfo : EIATTR_EXIT_INSTR_OFFSETS
	.align		4
        /*0024*/ 	.byte	0x04, 0x1c
        /*0026*/ 	.short	(.L_316 - .L_315)


	//   ....[0]....
.L_315:
        /*0028*/ 	.word	0x00000010


	//----- nvinfo : EIATTR_MAX_THREADS
	.align		4
.L_316:
        /*002c*/ 	.byte	0x04, 0x05
        /*002e*/ 	.short	(.L_318 - .L_317)
.L_317:
        /*0030*/ 	.word	0x00000100
        /*0034*/ 	.word	0x00000001
        /*0038*/ 	.word	0x00000001


	//----- nvinfo : EIATTR_CBANK_PARAM_SIZE
	.align		4
.L_318:
        /*003c*/ 	.byte	0x03, 0x19
        /*003e*/ 	.short	0x0418


	//----- nvinfo : EIATTR_PARAM_CBANK
	.align		4
        /*0040*/ 	.byte	0x04, 0x0a
        /*0042*/ 	.short	(.L_320 - .L_319)
	.align		4
.L_319:
        /*0044*/ 	.word	index@(.nv.constant0._ZN7cutlass13device_kernelIN5flash19enable_sm80_to_sm89INS1_16FlashAttnFwdSm80INS1_25CollectiveMainloopFwdSm80ILi8ELi1ELb1EN4cute5tupleIJNS5_1CILi128EEES8_S8_EEELi128ENS_6half_tEfNS_4arch4Sm80ELb1ELb0ELb1ELb1ELb1ELb0ELb1ELb0EEENS1_21CollectiveEpilogueFwdIS9_NS6_IJNS7_ILi1EEESF_SF_EEESA_SC_Li256ELb1ELb1ELb0ELb0EEENS1_19SingleTileSchedulerILb1ELb0ELb1ELi128EEEEEEEEEvNT_6ParamsE)
        /*0048*/ 	.short	0x0210
        /*004a*/ 	.short	0x0418


	//----- nvinfo : EIATTR_SW_WAR
	.align		4
.L_320:
        /*004c*/ 	.byte	0x04, 0x36
        /*004e*/ 	.short	(.L_322 - .L_321)
.L_321:
        /*0050*/ 	.word	0x00000008
.L_322:


//--------------------- .nv.info._ZN7cutlass13device_kernelIN5flash19enable_sm80_to_sm89INS1_16FlashAttnFwdSm80INS1_25CollectiveMainloopFwdSm80ILi8ELi1ELb1EN4cute5tupleIJNS5_1CILi128EEES8_S8_EEELi128ENS_6half_tEfNS_4arch4Sm80ELb1ELb0ELb1ELb1ELb1ELb1ELb1ELb0EEENS1_21CollectiveEpilogueFwdIS9_NS6_IJNS7_ILi1EEESF_SF_EEESA_SC_Li256ELb1ELb1ELb0ELb0EEENS1_19SingleTileSchedulerILb1ELb0ELb1ELi128EEEEEEEEEvNT_6ParamsE --------------------------
	.section	.nv.info._ZN7cutlass13device_kernelIN5flash19enable_sm80_to_sm89INS1_16FlashAttnFwdSm80INS1_25CollectiveMainloopFwdSm80ILi8ELi1ELb1EN4cute5tupleIJNS5_1CILi128EEES8_S8_EEELi128ENS_6half_tEfNS_4arch4Sm80ELb1ELb0ELb1ELb1ELb1ELb1ELb1ELb0EEENS1_21CollectiveEpilogueFwdIS9_NS6_IJNS7_ILi1EEESF_SF_EEESA_SC_Li256ELb1ELb1ELb0ELb0EEENS1_19SingleTileSchedulerILb1ELb0ELb1ELi128EEEEEEEEEvNT_6ParamsE,"",@"SHT_CUDA_INFO"
	.sectionflags	@""
	.align	4


	//----- nvinfo : EIATTR_CUDA_API_VERSION
	.align		4
        /*0000*/ 	.byte	0x04, 0x37
        /*0002*/ 	.short	(.L_324 - .L_323)
.L_323:
        /*0004*/ 	.word	0x00000082


	//----- nvinfo : EIATTR_KPARAM_INFO
	.align		4
.L_324:
        /*0008*/ 	.byte	0x04, 0x17
        /*000a*/ 	.short	(.L_326 - .L_325)
.L_325:
        /*000c*/ 	.word	0x00000000
        /*0010*/ 	.short	0x0000
        /*0012*/ 	.short	0x0000
        /*0014*/ 	.byte	0x00, 0xf0, 0x61, 0x10


	//----- nvinfo : EIATTR_SPARSE_MMA_MASK
	.align		4
.L_326:
        /*0018*/ 	.byte	0x03, 0x50
        /*001a*/ 	.short	0x0000


	//----- nvinfo : EIATTR_MAXREG_COUNT
	.align		4
        /*001c*/ 	.byte	0x03, 0x1b
        /*001e*/ 	.short	0x00ff


	//----- nvinfo : EIATTR_MERCURY_ISA_VERSION
	.align		4
        /*0020*/ 	.byte	0x03, 0x5f
        /*0022*/ 	.short	0x0101


	//----- nvinfo : EIATTR_EXIT_INSTR_OFFSETS
	.align		4
        /*0024*/ 	.byte	0x04, 0x1c
        /*0026*/ 	.short	(.L_328 - .L_327)


	//   ....[0]....
.L_327:
        /*0028*/ 	.word	0x00000010


	//----- nvinfo : EIATTR_MAX_THREADS
	.align		4
.L_328:
        /*002c*/ 	.byte	0x04, 0x05
        /*002e*/ 	.short	(.L_330 - .L_329)
.L_329:
        /*0030*/ 	.word	0x00000100
        /*0034*/ 	.word	0x00000001
        /*0038*/ 	.word	0x00000001


	//----- nvinfo : EIATTR_CBANK_PARAM_SIZE
	.align		4
.L_330:
        /*003c*/ 	.byte	0x03, 0x19
        /*003e*/ 	.short	0x0418


	//----- nvinfo : EIATTR_PARAM_CBANK
	.align		4
        /*0040*/ 	.byte	0x04, 0x0a
        /*0042*/ 	.short	(.L_332 - .L_331)
	.align		4
.L_331:
        /*0044*/ 	.word	index@(.nv.constant0._ZN7cutlass13device_kernelIN5flash19enable_sm80_to_sm89INS1_16FlashAttnFwdSm80INS1_25CollectiveMainloopFwdSm80ILi8ELi1ELb1EN4cute5tupleIJNS5_1CILi128EEES8_S8_EEELi128ENS_6half_tEfNS_4arch4Sm80ELb1ELb0ELb1ELb1ELb1ELb1ELb1ELb0EEENS1_21CollectiveEpilogueFwdIS9_NS6_IJNS7_ILi1EEESF_SF_EEESA_SC_Li256ELb1ELb1ELb0ELb0EEENS1_19SingleTileSchedulerILb1ELb0ELb1ELi128EEEEEEEEEvNT_6ParamsE)
        /*0048*/ 	.short	0x0210
        /*004a*/ 	.short	0x0418


	//----- nvinfo : EIATTR_SW_WAR
	.align		4
.L_332:
        /*004c*/ 	.byte	0x04, 0x36
        /*004e*/ 	.short	(.L_334 - .L_333)
.L_333:
        /*0050*/ 	.word	0x00000008
.L_334:


//--------------------- .nv.info._ZN7cutlass13device_kernelIN5flash19enable_sm80_to_sm89INS1_16FlashAttnFwdSm80INS1_25CollectiveMainloopFwdSm80ILi4ELi1ELb0EN4cute5tupleIJNS5_1CILi128EEENS7_ILi64EEES8_EEELi128ENS_6half_tEfNS_4arch4Sm80ELb0ELb0ELb1ELb0ELb1ELb0ELb1ELb0EEENS1_21CollectiveEpilogueFwdINS6_IJS8_S8_S9_EEENS6_IJNS7_ILi1EEESH_SH_EEESB_SD_Li128ELb0ELb1ELb0ELb0EEENS1_19SingleTileSchedulerILb0ELb0ELb1ELi128EEEEEEEEEvNT_6ParamsE --------------------------
	.section	.nv.info._ZN7cutlass13device_kernelIN5flash19enable_sm80_to_sm89INS1_16FlashAttnFwdSm80INS1_25CollectiveMainloopFwdSm80ILi4ELi1ELb0EN4cute5tupleIJNS5_1CILi128EEENS7_ILi64EEES8_EEELi128ENS_6half_tEfNS_4arch4Sm80ELb0ELb0ELb1ELb0ELb1ELb0ELb1ELb0EEENS1_21CollectiveEpilogueFwdINS6_IJS8_S8_S9_EEENS6_IJNS7_ILi1EEESH_SH_EEESB_SD_Li128ELb0ELb1ELb0ELb0EEENS1_19SingleTileSchedulerILb0ELb0ELb1ELi128EEEEEEEEEvNT_6ParamsE,"",@"SHT_CUDA_INFO"
	.sectionflags	@""
	.align	4


	//----- nvinfo : EIATTR_CUDA_API_VERSION
	.align		4
        /*0000*/ 	.byte	0x04, 0x37
        /*0002*/ 	.short	(.L_336 - .L_335)
.L_335:
        /*0004*/ 	.word	0x00000082


	//----- nvinfo : EIATTR_KPARAM_INFO
	.align		4
.L_336:
        /*0008*/ 	.byte	0x04, 0x17
        /*000a*/ 	.short	(.L_338 - .L_337)
.L_337:
        /*000c*/ 	.word	0x00000000
        /*0010*/ 	.short	0x0000
        /*0012*/ 	.short	0x0000
        /*0014*/ 	.byte	0x00, 0xf0, 0x61, 0x10


	//----- nvinfo : EIATTR_SPARSE_MMA_MASK
	.align		4
.L_338:
        /*0018*/ 	.byte	0x03, 0x50
        /*001a*/ 	.short	0x0000


	//----- nvinfo : EIATTR_MAXREG_COUNT
	.align		4
        /*001c*/ 	.byte	0x03, 0x1b
        /*001e*/ 	.short	0x00ff


	//----- nvinfo : EIATTR_MERCURY_ISA_VERSION
	.align		4
        /*0020*/ 	.byte	0x03, 0x5f
        /*0022*/ 	.short	0x0101


	//----- nvinfo : EIATTR_EXIT_INSTR_OFFSETS
	.align		4
        /*0024*/ 	.byte	0x04, 0x1c
        /*0026*/ 	.short	(.L_340 - .L_339)


	//   ....[0]....
.L_339:
        /*0028*/ 	.word	0x00000010


	//----- nvinfo : EIATTR_MAX_THREADS
	.align		4
.L_340:
        /*002c*/ 	.byte	0x04, 0x05
        /*002e*/ 	.short	(.L_342 - .L_341)
.L_341:
        /*0030*/ 	.word	0x00000080
        /*0034*/ 	.word	0x00000001
        /*0038*/ 	.word	0x00000001


	//----- nvinfo : EIATTR_CBANK_PARAM_SIZE
	.align		4
.L_342:
        /*003c*/ 	.byte	0x03, 0x19
        /*003e*/ 	.short	0x0418


	//----- nvinfo : EIATTR_PARAM_CBANK
	.align		4
        /*0040*/ 	.byte	0x04, 0x0a
        /*0042*/ 	.short	(.L_344 - .L_343)
	.align		4
.L_343:
        /*0044*/ 	.word	index@(.nv.constant0._ZN7cutlass13device_kernelIN5flash19enable_sm80_to_sm89INS1_16FlashAttnFwdSm80INS1_25CollectiveMainloopFwdSm80ILi4ELi1ELb0EN4cute5tupleIJNS5_1CILi128EEENS7_ILi64EEES8_EEELi128ENS_6half_tEfNS_4arch4Sm80ELb0ELb0ELb1ELb0ELb1ELb0ELb1ELb0EEENS1_21CollectiveEpilogueFwdINS6_IJS8_S8_S9_EEENS6_IJNS7_ILi1EEESH_SH_EEESB_SD_Li128ELb0ELb1ELb0ELb0EEENS1_19SingleTileSchedulerILb0ELb0ELb1ELi128EEEEEEEEEvNT_6ParamsE)
        /*0048*/ 	.short	0x0210
        /*004a*/ 	.short	0x0418


	//----- nvinfo : EIATTR_SW_WAR
	.align		4
.L_344:
        /*004c*/ 	.byte	0x04, 0x36
        /*004e*/ 	.short	(.L_346 - .L_345)
.L_345:
        /*0050*/ 	.word	0x00000008
.L_346:


//--------------------- .nv.info._ZN7cutlass13device_kernelIN5flash19enable_sm80_to_sm89INS1_16FlashAttnFwdSm80INS1_25CollectiveMainloopFwdSm80ILi4ELi1ELb0EN4cute5tupleIJNS5_1CILi128EEENS7_ILi64EEES8_EEELi128ENS_6half_tEfNS_4arch4Sm80ELb0ELb0ELb1ELb1ELb1ELb0ELb1ELb0EEENS1_21CollectiveEpilogueFwdINS6_IJS8_S8_S9_EEENS6_IJNS7_ILi1EEESH_SH_EEESB_SD_Li128ELb1ELb1ELb0ELb0EEENS1_19SingleTileSchedulerILb1ELb0ELb1ELi128EEEEEEEEEvNT_6ParamsE --------------------------
	.section	.nv.info._ZN7cutlass13device_kernelIN5flash19enable_sm80_to_sm89INS1_16FlashAttnFwdSm80INS1_25CollectiveMainloopFwdSm80ILi4ELi1ELb0EN4cute5tupleIJNS5_1CILi128EEENS7_ILi64EEES8_EEELi128ENS_6half_tEfNS_4arch4Sm80ELb0ELb0ELb1ELb1ELb1ELb0ELb1ELb0EEENS1_21CollectiveEpilogueFwdINS6_IJS8_S8_S9_EEENS6_IJNS7_ILi1EEESH_SH_EEESB_SD_Li128ELb1ELb1ELb0ELb0EEENS1_19SingleTileSchedulerILb1ELb0ELb1ELi128EEEEEEEEEvNT_6ParamsE,"",@"SHT_CUDA_INFO"
	.sectionflags	@""
	.align	4


	//----- nvinfo : EIATTR_CUDA_API_VERSION
	.align		4
        /*0000*/ 	.byte	0x04, 0x37
        /*0002*/ 	.short	(.L_348 - .L_347)
.L_347:
        /*0004*/ 	.word	0x00000082


	//----- nvinfo : EIATTR_KPARAM_INFO
	.align		4
.L_348:
        /*0008*/ 	.byte	0x04, 0x17
        /*000a*/ 	.short	(.L_350 - .L_349)
.L_349:
        /*000c*/ 	.word	0x00000000
        /*0010*/ 	.short	0x0000
        /*0012*/ 	.short	0x0000
        /*0014*/ 	.byte	0x00, 0xf0, 0x61, 0x10


	//----- nvinfo : EIATTR_SPARSE_MMA_MASK
	.align		4
.L_350:
        /*0018*/ 	.byte	0x03, 0x50
        /*001a*/ 	.short	0x0000


	//----- nvinfo : EIATTR_MAXREG_COUNT
	.align		4
        /*001c*/ 	.byte	0x03, 0x1b
        /*001e*/ 	.short	0x00ff


	//----- nvinfo : EIATTR_MERCURY_ISA_VERSION
	.align		4
        /*0020*/ 	.byte	0x03, 0x5f
        /*0022*/ 	.short	0x0101


	//----- nvinfo : EIATTR_EXIT_INSTR_OFFSETS
	.align		4
        /*0024*/ 	.byte	0x04, 0x1c
        /*0026*/ 	.short	(.L_352 - .L_351)


	//   ....[0]....
.L_351:
        /*0028*/ 	.word	0x00000010


	//----- nvinfo : EIATTR_MAX_THREADS
	.align		4
.L_352:
        /*002c*/ 	.byte	0x04, 0x05
        /*002e*/ 	.short	(.L_354 - .L_353)
.L_353:
        /*0030*/ 	.word	0x00000080
        /*0034*/ 	.word	0x00000001
        /*0038*/ 	.word	0x00000001


	//----- nvinfo : EIATTR_CBANK_PARAM_SIZE
	.align		4
.L_354:
        /*003c*/ 	.byte	0x03, 0x19
        /*003e*/ 	.short	0x0418


	//----- nvinfo : EIATTR_PARAM_CBANK
	.align		4
        /*0040*/ 	.byte	0x04, 0x0a
        /*0042*/ 	.short	(.L_356 - .L_355)
	.align		4
.L_355:
        /*0044*/ 	.word	index@(.nv.constant0._ZN7cutlass13device_kernelIN5flash19enable_sm80_to_sm89INS1_16FlashAttnFwdSm80INS1_25CollectiveMainloopFwdSm80ILi4ELi1ELb0EN4cute5tupleIJNS5_1CILi128EEENS7_ILi64EEES8_EEELi128ENS_6half_tEfNS_4arch4Sm80ELb0ELb0ELb1ELb1ELb1ELb0ELb1ELb0EEENS1_21CollectiveEpilogueFwdINS6_IJS8_S8_S9_EEENS6_IJNS7_ILi1EEESH_SH_EEESB_SD_Li128ELb1ELb1ELb0ELb0EEENS1_19SingleTileSchedulerILb1ELb0ELb1ELi128EEEEEEEEEvNT_6ParamsE)
        /*0048*/ 	.short	0x0210
        /*004a*/ 	.short	0x0418


	//----- nvinfo : EIATTR_SW_WAR
	.align		4
.L_356:
        /*004c*/ 	.byte	0x04, 0x36
        /*004e*/ 	.short	(.L_358 - .L_357)
.L_357:
        /*0050*/ 	.word	0x00000008
.L_358:


//--------------------- .nv.info._ZN7cutlass13device_kernelIN5flash19enable_sm80_to_sm89INS1_16FlashAttnFwdSm80INS1_25CollectiveMainloopFwdSm80ILi4ELi1ELb0EN4cute5tupleIJNS5_1CILi128EEENS7_ILi64EEES8_EEELi128ENS_6half_tEfNS_4arch4Sm80ELb0ELb0ELb1ELb1ELb1ELb1ELb1ELb0EEENS1_21CollectiveEpilogueFwdINS6_IJS8_S8_S9_EEENS6_IJNS7_ILi1EEESH_SH_EEESB_SD_Li128ELb1ELb1ELb0ELb0EEENS1_19SingleTileSchedulerILb1ELb0ELb1ELi128EEEEEEEEEvNT_6ParamsE --------------------------
	.section	.nv.info._ZN7cutlass13device_kernelIN5flash19enable_sm80_to_sm89INS1_16FlashAttnFwdSm80INS1_25CollectiveMainloopFwdSm80ILi4ELi1ELb0EN4cute5tupleIJNS5_1CILi128EEENS7_ILi64EEES8_EEELi128ENS_6half_tEfNS_4arch4Sm80ELb0ELb0ELb1ELb1ELb1ELb1ELb1ELb0EEENS1_21CollectiveEpilogueFwdINS6_IJS8_S8_S9_EEENS6_IJNS7_ILi1EEESH_SH_EEESB_SD_Li128ELb1ELb1ELb0ELb0EEENS1_19SingleTileSchedulerILb1ELb0ELb1ELi128EEEEEEEEEvNT_6ParamsE,"",@"SHT_CUDA_INFO"
	.sectionflags	@""
	.align	4


	//----- nvinfo : EIATTR_CUDA_API_VERSION
	.align		4
        /*0000*/ 	.byte	0x04, 0x37
        /*0002*/ 	.short	(.L_360 - .L_359)
.L_359:
        /*0004*/ 	.word	0x00000082


	//----- nvinfo : EIATTR_KPARAM_INFO
	.align		4
.L_360:
        /*0008*/ 	.byte	0x04, 0x17
        /*000a*/ 	.short	(.L_362 - .L_361)
.L_361:
        /*000c*/ 	.word	0x00000000
        /*0010*/ 	.short	0x0000
        /*0012*/ 	.short	0x0000
        /*0014*/ 	.byte	0x00, 0xf0, 0x61, 0x10


	//----- nvinfo : EIATTR_SPARSE_MMA_MASK
	.align		4
.L_362:
        /*0018*/ 	.byte	0x03, 0x50
        /*001a*/ 	.short	0x0000


	//----- nvinfo : EIATTR_MAXREG_COUNT
	.align		4
        /*001c*/ 	.byte	0x03, 0x1b
        /*001e*/ 	.short	0x00ff


	//----- nvinfo : EIATTR_MERCURY_ISA_VERSION
	.align		4
        /*0020*/ 	.byte	0x03, 0x5f
        /*0022*/ 	.short	0x0101


	//----- nvinfo : EIATTR_EXIT_INSTR_OFFSETS
	.align		4
        /*0024*/ 	.byte	0x04, 0x1c
        /*0026*/ 	.short	(.L_364 - .L_363)


	//   ....[0]....
.L_363:
        /*0028*/ 	.word	0x00000010


	//----- nvinfo : EIATTR_MAX_THREADS
	.align		4
.L_364:
        /*002c*/ 	.byte	0x04, 0x05
        /*002e*/ 	.short	(.L_366 - .L_365)
.L_365:
        /*0030*/ 	.word	0x00000080
        /*0034*/ 	.word	0x00000001
        /*0038*/ 	.word	0x00000001


	//----- nvinfo : EIATTR_CBANK_PARAM_SIZE
	.align		4
.L_366:
        /*003c*/ 	.byte	0x03, 0x19
        /*003e*/ 	.short	0x0418


	//----- nvinfo : EIATTR_PARAM_CBANK
	.align		4
        /*0040*/ 	.byte	0x04, 0x0a
        /*0042*/ 	.short	(.L_368 - .L_367)
	.align		4
.L_367:
        /*0044*/ 	.word	index@(.nv.constant0._ZN7cutlass13device_kernelIN5flash19enable_sm80_to_sm89INS1_16FlashAttnFwdSm80INS1_25CollectiveMainloopFwdSm80ILi4ELi1ELb0EN4cute5tupleIJNS5_1CILi128EEENS7_ILi64EEES8_EEELi128ENS_6half_tEfNS_4arch4Sm80ELb0ELb0ELb1ELb1ELb1ELb1ELb1ELb0EEENS1_21CollectiveEpilogueFwdINS6_IJS8_S8_S9_EEENS6_IJNS7_ILi1EEESH_SH_EEESB_SD_Li128ELb1ELb1ELb0ELb0EEENS1_19SingleTileSchedulerILb1ELb0ELb1ELi128EEEEEEEEEvNT_6ParamsE)
        /*0048*/ 	.short	0x0210
        /*004a*/ 	.short	0x0418


	//----- nvinfo : EIATTR_SW_WAR
	.align		4
.L_368:
        /*004c*/ 	.byte	0x04, 0x36
        /*004e*/ 	.short	(.L_370 - .L_369)
.L_369:
        /*0050*/ 	.word	0x00000008
.L_370:


//--------------------- .nv.info._ZN7cutlass13device_kernelIN5flash19enable_sm80_to_sm89INS1_16FlashAttnFwdSm80INS1_25CollectiveMainloopFwdSm80ILi4ELi1ELb0EN4cute5tupleIJNS5_1CILi128EEENS7_ILi48EEES8_EEELi128ENS_6half_tEfNS_4arch4Sm80ELb0ELb1ELb1ELb0ELb1ELb0ELb1ELb0EEENS1_21CollectiveEpilogueFwdINS6_IJS8_S8_S9_EEENS6_IJNS7_ILi1EEESH_SH_EEESB_SD_Li128ELb0ELb1ELb0ELb0EEENS1_19SingleTileSchedulerILb0ELb0ELb1ELi128EEEEEEEEEvNT_6ParamsE --------------------------
	.section	.nv.info._ZN7cutlass13device_kernelIN5flash19enable_sm80_to_sm89INS1_16FlashAttnFwdSm80INS1_25CollectiveMainloopFwdSm80ILi4ELi1ELb0EN4cute5tupleIJNS5_1CILi128EEENS7_ILi48EEES8_EEELi128ENS_6half_tEfNS_4arch4Sm80ELb0ELb1ELb1ELb0ELb1ELb0ELb1ELb0EEENS1_21CollectiveEpilogueFwdINS6_IJS8_S8_S9_EEENS6_IJNS7_ILi1EEESH_SH_EEESB_SD_Li128ELb0ELb1ELb0ELb0EEENS1_19SingleTileSchedulerILb0ELb0ELb1ELi128EEEEEEEEEvNT_6ParamsE,"",@"SHT_CUDA_INFO"
	.sectionflags	@""
	.align	4


	//----- nvinfo : EIATTR_CUDA_API_VERSION
	.align		4
        /*0000*/ 	.byte	0x04, 0x37
        /*0002*/ 	.short	(.L_372 - .L_371)
.L_371:
        /*0004*/ 	.word	0x00000082


	//----- nvinfo : EIATTR_KPARAM_INFO
	.align		4
.L_372:
        /*0008*/ 	.byte	0x04, 0x17
        /*000a*/ 	.short	(.L_374 - .L_373)
.L_373:
        /*000c*/ 	.word	0x00000000
        /*0010*/ 	.short	0x0000
        /*0012*/ 	.short	0x0000
        /*0014*/ 	.byte	0x00, 0xf0, 0x61, 0x10


	//----- nvinfo : EIATTR_SPARSE_MMA_MASK
	.align		4
.L_374:
        /*0018*/ 	.byte	0x03, 0x50
        /*001a*/ 	.short	0x0000


	//----- nvinfo : EIATTR_MAXREG_COUNT
	.align		4
        /*001c*/ 	.byte	0x03, 0x1b
        /*001e*/ 	.short	0x00ff


	//----- nvinfo : EIATTR_MERCURY_ISA_VERSION
	.align		4
        /*0020*/ 	.byte	0x03, 0x5f
        /*0022*/ 	.short	0x0101


	//----- nvinfo : EIATTR_EXIT_INSTR_OFFSETS
	.align		4
        /*0024*/ 	.byte	0x04, 0x1c
        /*0026*/ 	.short	(.L_376 - .L_375)


	//   ....[0]....
.L_375:
        /*0028*/ 	.word	0x00000010


	//----- nvinfo : EIATTR_MAX_THREADS
	.align		4
.L_376:
        /*002c*/ 	.byte	0x04, 0x05
        /*002e*/ 	.short	(.L_378 - .L_377)
.L_377:
        /*0030*/ 	.word	0x00000080
        /*0034*/ 	.word	0x00000001
        /*0038*/ 	.word	0x00000001


	//----- nvinfo : EIATTR_CBANK_PARAM_SIZE
	.align		4
.L_378:
        /*003c*/ 	.byte	0x03, 0x19
        /*003e*/ 	.short	0x0418


	//----- nvinfo : EIATTR_PARAM_CBANK
	.align		4
        /*0040*/ 	.byte	0x04, 0x0a
        /*0042*/ 	.short	(.L_380 - .L_379)
	.align		4
.L_379:
        /*0044*/ 	.word	index@(.nv.constant0._ZN7cutlass13device_kernelIN5flash19enable_sm80_to_sm89INS1_16FlashAttnFwdSm80INS1_25CollectiveMainloopFwdSm80ILi4ELi1ELb0EN4cute5tupleIJNS5_1CILi128EEENS7_ILi48EEES8_EEELi128ENS_6half_tEfNS_4arch4Sm80ELb0ELb1ELb1ELb0ELb1ELb0ELb1ELb0EEENS1_21CollectiveEpilogueFwdINS6_IJS8_S8_S9_EEENS6_IJNS7_ILi1EEESH_SH_EEESB_SD_Li128ELb0ELb1ELb0ELb0EEENS1_19SingleTileSchedulerILb0ELb0ELb1ELi128EEEEEEEEEvNT_6ParamsE)
        /*0048*/ 	.short	0x0210
        /*004a*/ 	.short	0x0418


	//----- nvinfo : EIATTR_SW_WAR
	.align		4
.L_380:
        /*004c*/ 	.byte	0x04, 0x36
        /*004e*/ 	.short	(.L_382 - .L_381)
.L_381:
        /*0050*/ 	.word	0x00000008
.L_382:


//--------------------- .nv.info._ZN7cutlass13device_kernelIN5flash19enable_sm80_to_sm89INS1_16FlashAttnFwdSm80INS1_25CollectiveMainloopFwdSm80ILi4ELi1ELb0EN4cute5tupleIJNS5_1CILi128EEENS7_ILi48EEES8_EEELi128ENS_6half_tEfNS_4arch4Sm80ELb0ELb1ELb1ELb1ELb1ELb0ELb1ELb0EEENS1_21CollectiveEpilogueFwdINS6_IJS8_S8_S9_EEENS6_IJNS7_ILi1EEESH_SH_EEESB_SD_Li128ELb1ELb1ELb0ELb0EEENS1_19SingleTileSchedulerILb1ELb0ELb1ELi128EEEEEEEEEvNT_6ParamsE --------------------------
	.section	.nv.info._ZN7cutlass13device_kernelIN5flash19enable_sm80_to_sm89INS1_16FlashAttnFwdSm80INS1_25CollectiveMainloopFwdSm80ILi4ELi1ELb0EN4cute5tupleIJNS5_1CILi128EEENS7_ILi48EEES8_EEELi128ENS_6half_tEfNS_4arch4Sm80ELb0ELb1ELb1ELb1ELb1ELb0ELb1ELb0EEENS1_21CollectiveEpilogueFwdINS6_IJS8_S8_S9_EEENS6_IJNS7_ILi1EEESH_SH_EEESB_SD_Li128ELb1ELb1ELb0ELb0EEENS1_19SingleTileSchedulerILb1ELb0ELb1ELi128EEEEEEEEEvNT_6ParamsE,"",@"SHT_CUDA_INFO"
	.sectionflags	@""
	.align	4


	//----- nvinfo : EIATTR_CUDA_API_VERSION
	.align		4
        /*0000*/ 	.byte	0x04, 0x37
        /*0002*/ 	.short	(.L_384 - .L_383)
.L_383:
        /*0004*/ 	.word	0x00000082


	//----- nvinfo : EIATTR_KPARAM_INFO
	.align		4
.L_384:
        /*0008*/ 	.byte	0x04, 0x17
        /*000a*/ 	.short	(.L_386 - .L_385)
.L_385:
        /*000c*/ 	.word	0x00000000
        /*0010*/ 	.short	0x0000
        /*0012*/ 	.short	0x0000
        /*0014*/ 	.byte	0x00, 0xf0, 0x61, 0x10


	//----- nvinfo : EIATTR_SPARSE_MMA_MASK
	.align		4
.L_386:
        /*0018*/ 	.byte	0x03, 0x50
        /*001a*/ 	.short	0x0000


	//----- nvinfo : EIATTR_MAXREG_COUNT
	.align		4
        /*001c*/ 	.byte	0x03, 0x1b
        /*001e*/ 	.short	0x00ff


	//----- nvinfo : EIATTR_MERCURY_ISA_VERSION
	.align		4
        /*0020*/ 	.byte	0x03, 0x5f
        /*0022*/ 	.short	0x0101


	//----- nvinfo : EIATTR_EXIT_INSTR_OFFSETS
	.align		4
        /*0024*/ 	.byte	0x04, 0x1c
        /*0026*/ 	.short	(.L_388 - .L_387)


	//   ....[0]....
.L_387:
        /*0028*/ 	.word	0x00000010


	//----- nvinfo : EIATTR_MAX_THREADS
	.align		4
.L_388:
        /*002c*/ 	.byte	0x04, 0x05
        /*002e*/ 	.short	(.L_390 - .L_389)
.L_389:
        /*0030*/ 	.word	0x00000080
        /*0034*/ 	.word	0x00000001
        /*0038*/ 	.word	0x00000001


	//----- nvinfo : EIATTR_CBANK_PARAM_SIZE
	.align		4
.L_390:
        /*003c*/ 	.byte	0x03, 0x19
        /*003e*/ 	.short	0x0418


	//----- nvinfo : EIATTR_PARAM_CBANK
	.align		4
        /*0040*/ 	.byte	0x04, 0x0a
        /*0042*/ 	.short	(.L_392 - .L_391)
	.align		4
.L_391:
        /*0044*/ 	.word	index@(.nv.constant0._ZN7cutlass13device_kernelIN5flash19enable_sm80_to_sm89INS1_16FlashAttnFwdSm80INS1_25CollectiveMainloopFwdSm80ILi4ELi1ELb0EN4cute5tupleIJNS5_1CILi128EEENS7_ILi48EEES8_EEELi128ENS_6half_tEfNS_4arch4Sm80ELb0ELb1ELb1ELb1ELb1ELb0ELb1ELb0EEENS1_21CollectiveEpilogueFwdINS6_IJS8_S8_S9_EEENS6_IJNS7_ILi1EEESH_SH_EEESB_SD_Li128ELb1ELb1ELb0ELb0EEENS1_19SingleTileSchedulerILb1ELb0ELb1ELi128EEEEEEEEEvNT_6ParamsE)
        /*0048*/ 	.short	0x0210
        /*004a*/ 	.short	0x0418


	//----- nvinfo : EIATTR_SW_WAR
	.align		4
.L_392:
        /*004c*/ 	.byte	0x04, 0x36
        /*004e*/ 	.short	(.L_394 - .L_393)
.L_393:
        /*0050*/ 	.word	0x00000008
.L_394:


//--------------------- .nv.info._ZN7cutlass13device_kernelIN5flash19enable_sm80_to_sm89INS1_16FlashAttnFwdSm80INS1_25CollectiveMainloopFwdSm80ILi4ELi1ELb0EN4cute5tupleIJNS5_1CILi128EEENS7_ILi48EEES8_EEELi128ENS_6half_tEfNS_4arch4Sm80ELb0ELb1ELb1ELb1ELb1ELb1ELb1ELb0EEENS1_21CollectiveEpilogueFwdINS6_IJS8_S8_S9_EEENS6_IJNS7_ILi1EEESH_SH_EEESB_SD_Li128ELb1ELb1ELb0ELb0EEENS1_19SingleTileSchedulerILb1ELb0ELb1ELi128EEEEEEEEEvNT_6ParamsE --------------------------
	.section	.nv.info._ZN7cutlass13device_kernelIN5flash19enable_sm80_to_sm89INS1_16FlashAttnFwdSm80INS1_25CollectiveMainloopFwdSm80ILi4ELi1ELb0EN4cute5tupleIJNS5_1CILi128EEENS7_ILi48EEES8_EEELi128ENS_6half_tEfNS_4arch4Sm80ELb0ELb1ELb1ELb1ELb1ELb1ELb1ELb0EEENS1_21CollectiveEpilogueFwdINS6_IJS8_S8_S9_EEENS6_IJNS7_ILi1EEESH_SH_EEESB_SD_Li128ELb1ELb1ELb0ELb0EEENS1_19SingleTileSchedulerILb1ELb0ELb1ELi128EEEEEEEEEvNT_6ParamsE,"",@"SHT_CUDA_INFO"
	.sectionflags	@""
	.align	4


	//----- nvinfo : EIATTR_CUDA_API_VERSION
	.align		4
        /*0000*/ 	.byte	0x04, 0x37
        /*0002*/ 	.short	(.L_396 - .L_395)
.L_395:
        /*0004*/ 	.word	0x00000082


	//----- nvinfo : EIATTR_KPARAM_INFO
	.align		4
.L_396:
        /*0008*/ 	.byte	0x04, 0x17
        /*000a*/ 	.short	(.L_398 - .L_397)
.L_397:
        /*000c*/ 	.word	0x00000000
        /*0010*/ 	.short	0x0000
        /*0012*/ 	.short	0x0000
        /*0014*/ 	.byte	0x00, 0xf0, 0x61, 0x10


	//----- nvinfo : EIATTR_SPARSE_MMA_MASK
	.align		4
.L_398:
        /*0018*/ 	.byte	0x03, 0x50
        /*001a*/ 	.short	0x0000


	//----- nvinfo : EIATTR_MAXREG_COUNT
	.align		4
        /*001c*/ 	.byte	0x03, 0x1b
        /*001e*/ 	.short	0x00ff


	//----- nvinfo : EIATTR_MERCURY_ISA_VERSION
	.align		4
        /*0020*/ 	.byte	0x03, 0x5f
        /*0022*/ 	.short	0x0101


	//----- nvinfo : EIATTR_EXIT_INSTR_OFFSETS
	.align		4
        /*0024*/ 	.byte	0x04, 0x1c
        /*0026*/ 	.short	(.L_400 - .L_399)


	//   ....[0]....
.L_399:
        /*0028*/ 	.word	0x00000010


	//----- nvinfo : EIATTR_MAX_THREADS
	.align		4
.L_400:
        /*002c*/ 	.byte	0x04, 0x05
        /*002e*/ 	.short	(.L_402 - .L_401)
.L_401:
        /*0030*/ 	.word	0x00000080
        /*0034*/ 	.word	0x00000001
        /*0038*/ 	.word	0x00000001


	//----- nvinfo : EIATTR_CBANK_PARAM_SIZE
	.align		4
.L_402:
        /*003c*/ 	.byte	0x03, 0x19
        /*003e*/ 	.short	0x0418


	//----- nvinfo : EIATTR_PARAM_CBANK
	.align		4
        /*0040*/ 	.byte	0x04, 0x0a
        /*0042*/ 	.short	(.L_404 - .L_403)
	.align		4
.L_403:
        /*0044*/ 	.word	index@(.nv.constant0._ZN7cutlass13device_kernelIN5flash19enable_sm80_to_sm89INS1_16FlashAttnFwdSm80INS1_25CollectiveMainloopFwdSm80ILi4ELi1ELb0EN4cute5tupleIJNS5_1CILi128EEENS7_ILi48EEES8_EEELi128ENS_6half_tEfNS_4arch4Sm80ELb0ELb1ELb1ELb1ELb1ELb1ELb1ELb0EEENS1_21CollectiveEpilogueFwdINS6_IJS8_S8_S9_EEENS6_IJNS7_ILi1EEESH_SH_EEESB_SD_Li128ELb1ELb1ELb0ELb0EEENS1_19SingleTileSchedulerILb1ELb0ELb1ELi128EEEEEEEEEvNT_6ParamsE)
        /*0048*/ 	.short	0x0210
        /*004a*/ 	.short	0x0418


	//----- nvinfo : EIATTR_SW_WAR
	.align		4
.L_404:
        /*004c*/ 	.byte	0x04, 0x36
        /*004e*/ 	.short	(.L_406 - .L_405)
.L_405:
        /*0050*/ 	.word	0x00000008
.L_406:


//--------------------- .nv.info._ZN7cutlass13device_kernelIN5flash19enable_sm80_to_sm89INS1_16FlashAttnFwdSm80INS1_25CollectiveMainloopFwdSm80ILi4ELi1ELb0EN4cute5tupleIJNS5_1CILi128EEENS7_ILi64EEES8_EEELi128ENS_6half_tEfNS_4arch4Sm80ELb1ELb0ELb1ELb0ELb1ELb0ELb1ELb0EEENS1_21CollectiveEpilogueFwdINS6_IJS8_S8_S9_EEENS6_IJNS7_ILi1EEESH_SH_EEESB_SD_Li128ELb0ELb1ELb0ELb0EEENS1_30DynamicPersistentTileSchedulerILi128ELi128ELb0ELb1ELb0EEEEEEEEEvNT_6ParamsE --------------------------
	.section	.nv.info._ZN7cutlass13device_kernelIN5flash19enable_sm80_to_sm89INS1_16FlashAttnFwdSm80INS1_25CollectiveMainloopFwdSm80ILi4ELi1ELb0EN4cute5tupleIJNS5_1CILi128EEENS7_ILi64EEES8_EEELi128ENS_6half_tEfNS_4arch4Sm80ELb1ELb0ELb1ELb0ELb1ELb0ELb1ELb0EEENS1_21CollectiveEpilogueFwdINS6_IJS8_S8_S9_EEENS6_IJNS7_ILi1EEESH_SH_EEESB_SD_Li128ELb0ELb1ELb0ELb0EEENS1_30DynamicPersistentTileSchedulerILi128ELi128ELb0ELb1ELb0EEEEEEEEEvNT_6ParamsE,"",@"SHT_CUDA_INFO"
	.sectionflags	@""
	.align	4


	//----- nvinfo : EIATTR_CUDA_API_VERSION
	.align		4
        /*0000*/ 	.byte	0x04, 0x37
        /*0002*/ 	.short	(.L_408 - .L_407)
.L_407:
        /*0004*/ 	.word	0x00000082


	//----- nvinfo : EIATTR_KPARAM_INFO
	.align		4
.L_408:
        /*0008*/ 	.byte	0x04, 0x17
        /*000a*/ 	.short	(.L_410 - .L_409)
.L_409:
        /*000c*/ 	.word	0x00000000
        /*0010*/ 	.short	0x0000
        /*0012*/ 	.short	0x0000
        /*0014*/ 	.byte	0x00, 0xf0, 0xa1, 0x10


	//----- nvinfo : EIATTR_SPARSE_MMA_MASK
	.align		4
.L_410:
        /*0018*/ 	.byte	0x03, 0x50
        /*001a*/ 	.short	0x0000


	//----- nvinfo : EIATTR_MAXREG_COUNT
	.align		4
        /*001c*/ 	.byte	0x03, 0x1b
        /*001e*/ 	.short	0x00ff


	//----- nvinfo : EIATTR_MERCURY_ISA_VERSION
	.align		4
        /*0020*/ 	.byte	0x03, 0x5f
        /*0022*/ 	.short	0x0101


	//----- nvinfo : EIATTR_EXIT_INSTR_OFFSETS
	.align		4
        /*0024*/ 	.byte	0x04, 0x1c
        /*0026*/ 	.short	(.L_412 - .L_411)


	//   ....[0]....
.L_411:
        /*0028*/ 	.word	0x00000010


	//----- nvinfo : EIATTR_MAX_THREADS
	.align		4
.L_412:
        /*002c*/ 	.byte	0x04, 0x05
        /*002e*/ 	.short	(.L_414 - .L_413)
.L_413:
        /*0030*/ 	.word	0x00000080
        /*0034*/ 	.word	0x00000001
        /*0038*/ 	.word	0x00000001


	//----- nvinfo : EIATTR_CBANK_PARAM_SIZE
	.align		4
.L_414:
        /*003c*/ 	.byte	0x03, 0x19
        /*003e*/ 	.short	0x0428


	//----- nvinfo : EIATTR_PARAM_CBANK
	.align		4
        /*0040*/ 	.byte	0x04, 0x0a
        /*0042*/ 	.short	(.L_416 - .L_415)
	.align		4
.L_415:
        /*0044*/ 	.word	index@(.nv.constant0._ZN7cutlass13device_kernelIN5flash19enable_sm80_to_sm89INS1_16FlashAttnFwdSm80INS1_25CollectiveMainloopFwdSm80ILi4ELi1ELb0EN4cute5tupleIJNS5_1CILi128EEENS7_ILi64EEES8_EEELi128ENS_6half_tEfNS_4arch4Sm80ELb1ELb0ELb1ELb0ELb1ELb0ELb1ELb0EEENS1_21CollectiveEpilogueFwdINS6_IJS8_S8_S9_EEENS6_IJNS7_ILi1EEESH_SH_EEESB_SD_Li128ELb0ELb1ELb0ELb0EEENS1_30DynamicPersistentTileSchedulerILi128ELi128ELb0ELb1ELb0EEEEEEEEEvNT_6ParamsE)
        /*0048*/ 	.short	0x0210
        /*004a*/ 	.short	0x0428


	//----- nvinfo : EIATTR_SW_WAR
	.align		4
.L_416:
        /*004c*/ 	.byte	0x04, 0x36
        /*004e*/ 	.short	(.L_418 - .L_417)
.L_417:
        /*0050*/ 	.word	0x00000008
.L_418:


//--------------------- .nv.info._ZN7cutlass13device_kernelIN5flash19enable_sm80_to_sm89INS1_16FlashAttnFwdSm80INS1_25CollectiveMainloopFwdSm80ILi4ELi1ELb0EN4cute5tupleIJNS5_1CILi128EEENS7_ILi64EEES8_EEELi128ENS_6half_tEfNS_4arch4Sm80ELb1ELb0ELb1ELb1ELb1ELb0ELb1ELb0EEENS1_21CollectiveEpilogueFwdINS6_IJS8_S8_S9_EEENS6_IJNS7_ILi1EEESH_SH_EEESB_SD_Li128ELb1ELb1ELb0ELb0EEENS1_19SingleTileSchedulerILb1ELb0ELb1ELi128EEEEEEEEEvNT_6ParamsE --------------------------
	.section	.nv.info._ZN7cutlass13device_kernelIN5flash19enable_sm80_to_sm89INS1_16FlashAttnFwdSm80INS1_25CollectiveMainloopFwdSm80ILi4ELi1ELb0EN4cute5tupleIJNS5_1CILi128EEENS7_ILi64EEES8_EEELi128ENS_6half_tEfNS_4arch4Sm80ELb1ELb0ELb1ELb1ELb1ELb0ELb1ELb0EEENS1_21CollectiveEpilogueFwdINS6_IJS8_S8_S9_EEENS6_IJNS7_ILi1EEESH_SH_EEESB_SD_Li128ELb1ELb1ELb0ELb0EEENS1_19SingleTileSchedulerILb1ELb0ELb1ELi128EEEEEEEEEvNT_6ParamsE,"",@"SHT_CUDA_INFO"
	.sectionflags	@""
	.align	4


	//----- nvinfo : EIATTR_CUDA_API_VERSION
	.align		4
        /*0000*/ 	.byte	0x04, 0x37
        /*0002*/ 	.short	(.L_420 - .L_419)
.L_419:
        /*0004*/ 	.word	0x00000082


	//----- nvinfo : EIATTR_KPARAM_INFO
	.align		4
.L_420:
        /*0008*/ 	.byte	0x04, 0x17
        /*000a*/ 	.short	(.L_422 - .L_421)
.L_421:
        /*000c*/ 	.word	0x00000000
        /*0010*/ 	.short	0x0000
        /*0012*/ 	.short	0x0000
        /*0014*/ 	.byte	0x00, 0xf0, 0x61, 0x10


	//----- nvinfo : EIATTR_SPARSE_MMA_MASK
	.align		4
.L_422:
        /*0018*/ 	.byte	0x03, 0x50
        /*001a*/ 	.short	0x0000


	//----- nvinfo : EIATTR_MAXREG_COUNT
	.align		4
        /*001c*/ 	.byte	0x03, 0x1b
        /*001e*/ 	.short	0x00ff


	//----- nvinfo : EIATTR_MERCURY_ISA_VERSION
	.align		4
        /*0020*/ 	.byte	0x03, 0x5f
        /*0022*/ 	.short	0x0101


	//----- nvinfo : EIATTR_EXIT_INSTR_OFFSETS
	.align		4
        /*0024*/ 	.byte	0x04, 0x1c
        /*0026*/ 	.short	(.L_424 - .L_423)


	//   ....[0]....
.L_423:
        /*0028*/ 	.word	0x00000010


	//----- nvinfo : EIATTR_MAX_THREADS
	.align		4
.L_424:
        /*002c*/ 	.byte	0x04, 0x05
        /*002e*/ 	.short	(.L_426 - .L_425)
.L_425:
        /*0030*/ 	.word	0x00000080
        /*0034*/ 	.word	0x00000001
        /*0038*/ 	.word	0x00000001


	//----- nvinfo : EIATTR_CBANK_PARAM_SIZE
	.align		4
.L_426:
        /*003c*/ 	.byte	0x03, 0x19
        /*003e*/ 	.short	0x0418


	//----- nvinfo : EIATTR_PARAM_CBANK
	.align		4
        /*0040*/ 	.byte	0x04, 0x0a
        /*0042*/ 	.short	(.L_428 - .L_427)
	.align		4
.L_427:
        /*0044*/ 	.word	index@(.nv.constant0._ZN7cutlass13device_kernelIN5flash19enable_sm80_to_sm89INS1_16FlashAttnFwdSm80INS1_25CollectiveMainloopFwdSm80ILi4ELi1ELb0EN4cute5tupleIJNS5_1CILi128EEENS7_ILi64EEES8_EEELi128ENS_6half_tEfNS_4arch4Sm80ELb1ELb0ELb1ELb1ELb1ELb0ELb1ELb0EEENS1_21CollectiveEpilogueFwdINS6_IJS8_S8_S9_EEENS6_IJNS7_ILi1EEESH_SH_EEESB_SD_Li128ELb1ELb1ELb0ELb0EEENS1_19SingleTileSchedulerILb1ELb0ELb1ELi128EEEEEEEEEvNT_6ParamsE)
        /*0048*/ 	.short	0x0210
        /*004a*/ 	.short	0x0418


	//----- nvinfo : EIATTR_SW_WAR
	.align		4
.L_428:
        /*004c*/ 	.byte	0x04, 0x36
        /*004e*/ 	.short	(.L_430 - .L_429)
.L_429:
        /*0050*/ 	.word	0x00000008
.L_430:


//--------------------- .nv.info._ZN7cutlass13device_kernelIN5flash19enable_sm80_to_sm89INS1_16FlashAttnFwdSm80INS1_25CollectiveMainloopFwdSm80ILi4ELi1ELb0EN4cute5tupleIJNS5_1CILi128EEENS7_ILi64EEES8_EEELi128ENS_6half_tEfNS_4arch4Sm80ELb1ELb0ELb1ELb1ELb1ELb1ELb1ELb0EEENS1_21CollectiveEpilogueFwdINS6_IJS8_S8_S9_EEENS6_IJNS7_ILi1EEESH_SH_EEESB_SD_Li128ELb1ELb1ELb0ELb0EEENS1_19SingleTileSchedulerILb1ELb0ELb1ELi128EEEEEEEEEvNT_6ParamsE --------------------------
	.section	.nv.info._ZN7cutlass13device_kernelIN5flash19enable_sm80_to_sm89INS1_16FlashAttnFwdSm80INS1_25CollectiveMainloopFwdSm80ILi4ELi1ELb0EN4cute5tupleIJNS5_1CILi128EEENS7_ILi64EEES8_EEELi128ENS_6half_tEfNS_4arch4Sm80ELb1ELb0ELb1ELb1ELb1ELb1ELb1ELb0EEENS1_21CollectiveEpilogueFwdINS6_IJS8_S8_S9_EEENS6_IJNS7_ILi1EEESH_SH_EEESB_SD_Li128ELb1ELb1ELb0ELb0EEENS1_19SingleTileSchedulerILb1ELb0ELb1ELi128EEEEEEEEEvNT_6ParamsE,"",@"SHT_CUDA_INFO"
	.sectionflags	@""
	.align	4


	//----- nvinfo : EIATTR_CUDA_API_VERSION
	.align		4
        /*0000*/ 	.byte	0x04, 0x37
        /*0002*/ 	.short	(.L_432 - .L_431)
.L_431:
        /*0004*/ 	.word	0x00000082


	//----- nvinfo : EIATTR_KPARAM_INFO
	.align		4
.L_432:
        /*0008*/ 	.byte	0x04, 0x17
        /*000a*/ 	.short	(.L_434 - .L_433)
.L_433:
        /*000c*/ 	.word	0x00000000
        /*0010*/ 	.short	0x0000
        /*0012*/ 	.short	0x0000
        /*0014*/ 	.byte	0x00, 0xf0, 0x61, 0x10


	//----- nvinfo : EIATTR_SPARSE_MMA_MASK
	.align		4
.L_434:
        /*0018*/ 	.byte	0x03, 0x50
        /*001a*/ 	.short	0x0000


	//----- nvinfo : EIATTR_MAXREG_COUNT
	.align		4
        /*001c*/ 	.byte	0x03, 0x1b
        /*001e*/ 	.short	0x00ff


	//----- nvinfo : EIATTR_MERCURY_ISA_VERSION
	.align		4
        /*0020*/ 	.byte	0x03, 0x5f
        /*0022*/ 	.short	0x0101


	//----- nvinfo : EIATTR_EXIT_INSTR_OFFSETS
	.align		4
        /*0024*/ 	.byte	0x04, 0x1c
        /*0026*/ 	.short	(.L_436 - .L_435)


	//   ....[0]....
.L_435:
        /*0028*/ 	.word	0x00000010


	//----- nvinfo : EIATTR_MAX_THREADS
	.align		4
.L_436:
        /*002c*/ 	.byte	0x04, 0x05
        /*002e*/ 	.short	(.L_438 - .L_437)
.L_437:
        /*0030*/ 	.word	0x00000080
        /*0034*/ 	.word	0x00000001
        /*0038*/ 	.word	0x00000001


	//----- nvinfo : EIATTR_CBANK_PARAM_SIZE
	.align		4
.L_438:
        /*003c*/ 	.byte	0x03, 0x19
        /*003e*/ 	.short	0x0418


	//----- nvinfo : EIATTR_PARAM_CBANK
	.align		4
        /*0040*/ 	.byte	0x04, 0x0a
        /*0042*/ 	.short	(.L_440 - .L_439)
	.align		4
.L_439:
        /*0044*/ 	.word	index@(.nv.constant0._ZN7cutlass13device_kernelIN5flash19enable_sm80_to_sm89INS1_16FlashAttnFwdSm80INS1_25CollectiveMainloopFwdSm80ILi4ELi1ELb0EN4cute5tupleIJNS5_1CILi128EEENS7_ILi64EEES8_EEELi128ENS_6half_tEfNS_4arch4Sm80ELb1ELb0ELb1ELb1ELb1ELb1ELb1ELb0EEENS1_21CollectiveEpilogueFwdINS6_IJS8_S8_S9_EEENS6_IJNS7_ILi1EEESH_SH_EEESB_SD_Li128ELb1ELb1ELb0ELb0EEENS1_19SingleTileSchedulerILb1ELb0ELb1ELi128EEEEEEEEEvNT_6ParamsE)
        /*0048*/ 	.short	0x0210
        /*004a*/ 	.short	0x0418


	//----- nvinfo : EIATTR_SW_WAR
	.align		4
.L_440:
        /*004c*/ 	.byte	0x04, 0x36
        /*004e*/ 	.short	(.L_442 - .L_441)
.L_441:
        /*0050*/ 	.word	0x00000008
.L_442:


//--------------------- .nv.info._ZN7cutlass13device_kernelIN5flash19enable_sm80_to_sm89INS1_16FlashAttnFwdSm80INS1_25CollectiveMainloopFwdSm80ILi8ELi1ELb1EN4cute5tupleIJNS5_1CILi128EEES8_S8_EEELi128ENS_6half_tEfNS_4arch4Sm80ELb0ELb0ELb0ELb0ELb1ELb0ELb1ELb0EEENS1_21CollectiveEpilogueFwdIS9_NS6_IJNS7_ILi1EEESF_SF_EEESA_SC_Li256ELb0ELb1ELb0ELb0EEENS1_19SingleTileSchedulerILb0ELb0ELb1ELi128EEEEEEEEEvNT_6ParamsE --------------------------
	.section	.nv.info._ZN7cutlass13device_kernelIN5flash19enable_sm80_to_sm89INS1_16FlashAttnFwdSm80INS1_25CollectiveMainloopFwdSm80ILi8ELi1ELb1EN4cute5tupleIJNS5_1CILi128EEES8_S8_EEELi128ENS_6half_tEfNS_4arch4Sm80ELb0ELb0ELb0ELb0ELb1ELb0ELb1ELb0EEENS1_21CollectiveEpilogueFwdIS9_NS6_IJNS7_ILi1EEESF_SF_EEESA_SC_Li256ELb0ELb1ELb0ELb0EEENS1_19SingleTileSchedulerILb0ELb0ELb1ELi128EEEEEEEEEvNT_6ParamsE,"",@"SHT_CUDA_INFO"
	.sectionflags	@""
	.align	4


	//----- nvinfo : EIATTR_CUDA_API_VERSION
	.align		4
        /*0000*/ 	.byte	0x04, 0x37
        /*0002*/ 	.short	(.L_444 - .L_443)
.L_443:
        /*0004*/ 	.word	0x00000082


	//----- nvinfo : EIATTR_KPARAM_INFO
	.align		4
.L_444:
        /*0008*/ 	.byte	0x04, 0x17
        /*000a*/ 	.short	(.L_446 - .L_445)
.L_445:
        /*000c*/ 	.word	0x00000000
        /*0010*/ 	.short	0x0000
        /*0012*/ 	.short	0x0000
        /*0014*/ 	.byte	0x00, 0xf0, 0x61, 0x10


	//----- nvinfo : EIATTR_SPARSE_MMA_MASK
	.align		4
.L_446:
        /*0018*/ 	.byte	0x03, 0x50
        /*001a*/ 	.short	0x0000


	//----- nvinfo : EIATTR_MAXREG_COUNT
	.align		4
        /*001c*/ 	.byte	0x03, 0x1b
        /*001e*/ 	.short	0x00ff


	//----- nvinfo : EIATTR_MERCURY_ISA_VERSION
	.align		4
        /*0020*/ 	.byte	0x03, 0x5f
        /*0022*/ 	.short	0x0101


	//----- nvinfo : EIATTR_EXIT_INSTR_OFFSETS
	.align		4
        /*0024*/ 	.byte	0x04, 0x1c
        /*0026*/ 	.short	(.L_448 - .L_447)


	//   ....[0]....
.L_447:
        /*0028*/ 	.word	0x00000010


	//----- nvinfo : EIATTR_MAX_THREADS
	.align		4
.L_448:
        /*002c*/ 	.byte	0x04, 0x05
        /*002e*/ 	.short	(.L_450 - .L_449)
.L_449:
        /*0030*/ 	.word	0x00000100
        /*0034*/ 	.word	0x00000001
        /*0038*/ 	.word	0x00000001


	//----- nvinfo : EIATTR_CBANK_PARAM_SIZE
	.align		4
.L_450:
        /*003c*/ 	.byte	0x03, 0x19
        /*003e*/ 	.short	0x0418


	//----- nvinfo : EIATTR_PARAM_CBANK
	.align		4
        /*0040*/ 	.byte	0x04, 0x0a
        /*0042*/ 	.short	(.L_452 - .L_451)
	.align		4
.L_451:
        /*0044*/ 	.word	index@(.nv.constant0._ZN7cutlass13device_kernelIN5flash19enable_sm80_to_sm89INS1_16FlashAttnFwdSm80INS1_25CollectiveMainloopFwdSm80ILi8ELi1ELb1EN4cute5tupleIJNS5_1CILi128EEES8_S8_EEELi128ENS_6half_tEfNS_4arch4Sm80ELb0ELb0ELb0ELb0ELb1ELb0ELb1ELb0EEENS1_21CollectiveEpilogueFwdIS9_NS6_IJNS7_ILi1EEESF_SF_EEESA_SC_Li256ELb0ELb1ELb0ELb0EEENS1_19SingleTileSchedulerILb0ELb0ELb1ELi128EEEEEEEEEvNT_6ParamsE)
        /*0048*/ 	.short	0x0210
        /*004a*/ 	.short	0x0418


	//----- nvinfo : EIATTR_SW_WAR
	.align		4
.L_452:
        /*004c*/ 	.byte	0x04, 0x36
        /*004e*/ 	.short	(.L_454 - .L_453)
.L_453:
        /*0050*/ 	.word	0x00000008
.L_454:


//--------------------- .nv.info._ZN7cutlass13device_kernelIN5flash19enable_sm80_to_sm89INS1_16FlashAttnFwdSm80INS1_25CollectiveMainloopFwdSm80ILi8ELi1ELb1EN4cute5tupleIJNS5_1CILi128EEES8_S8_EEELi128ENS_6half_tEfNS_4arch4Sm80ELb0ELb0ELb0ELb1ELb1ELb0ELb1ELb0EEENS1_21CollectiveEpilogueFwdIS9_NS6_IJNS7_ILi1EEESF_SF_EEESA_SC_Li256ELb1ELb1ELb0ELb0EEENS1_19SingleTileSchedulerILb1ELb0ELb1ELi128EEEEEEEEEvNT_6ParamsE --------------------------
	.section	.nv.info._ZN7cutlass13device_kernelIN5flash19enable_sm80_to_sm89INS1_16FlashAttnFwdSm80INS1_25CollectiveMainloopFwdSm80ILi8ELi1ELb1EN4cute5tupleIJNS5_1CILi128EEES8_S8_EEELi128ENS_6half_tEfNS_4arch4Sm80ELb0ELb0ELb0ELb1ELb1ELb0ELb1ELb0EEENS1_21CollectiveEpilogueFwdIS9_NS6_IJNS7_ILi1EEESF_SF_EEESA_SC_Li256ELb1ELb1ELb0ELb0EEENS1_19SingleTileSchedulerILb1ELb0ELb1ELi128EEEEEEEEEvNT_6ParamsE,"",@"SHT_CUDA_INFO"
	.sectionflags	@""
	.align	4


	//----- nvinfo : EIATTR_CUDA_API_VERSION
	.align		4
        /*0000*/ 	.byte	0x04, 0x37
        /*0002*/ 	.short	(.L_456 - .L_455)
.L_455:
        /*0004*/ 	.word	0x00000082


	//----- nvinfo : EIATTR_KPARAM_INFO
	.align		4
.L_456:
        /*0008*/ 	.byte	0x04, 0x17
        /*000a*/ 	.short	(.L_458 - .L_457)
.L_457:
        /*000c*/ 	.word	0x00000000
        /*0010*/ 	.short	0x0000
        /*0012*/ 	.short	0x0000
        /*0014*/ 	.byte	0x00, 0xf0, 0x61, 0x10


	//----- nvinfo : EIATTR_SPARSE_MMA_MASK
	.align		4
.L_458:
        /*0018*/ 	.byte	0x03, 0x50
        /*001a*/ 	.short	0x0000


	//----- nvinfo : EIATTR_MAXREG_COUNT
	.align		4
        /*001c*/ 	.byte	0x03, 0x1b
        /*001e*/ 	.short	0x00ff


	//----- nvinfo : EIATTR_MERCURY_ISA_VERSION
	.align		4
        /*0020*/ 	.byte	0x03, 0x5f
        /*0022*/ 	.short	0x0101


	//----- nvinfo : EIATTR_EXIT_INSTR_OFFSETS
	.align		4
        /*0024*/ 	.byte	0x04, 0x1c
        /*0026*/ 	.short	(.L_460 - .L_459)


	//   ....[0]....
.L_459:
        /*0028*/ 	.word	0x00000010


	//----- nvinfo : EIATTR_MAX_THREADS
	.align		4
.L_460:
        /*002c*/ 	.byte	0x04, 0x05
        /*002e*/ 	.short	(.L_462 - .L_461)
.L_461:
        /*0030*/ 	.word	0x00000100
        /*0034*/ 	.word	0x00000001
        /*0038*/ 	.word	0x00000001


	//----- nvinfo : EIATTR_CBANK_PARAM_SIZE
	.align		4
.L_462:
        /*003c*/ 	.byte	0x03, 0x19
        /*003e*/ 	.short	0x0418


	//----- nvinfo : EIATTR_PARAM_CBANK
	.align		4
        /*0040*/ 	.byte	0x04, 0x0a
        /*0042*/ 	.short	(.L_464 - .L_463)
	.align		4
.L_463:
        /*0044*/ 	.word	index@(.nv.constant0._ZN7cutlass13device_kernelIN5flash19enable_sm80_to_sm89INS1_16FlashAttnFwdSm80INS1_25CollectiveMainloopFwdSm80ILi8ELi1ELb1EN4cute5tupleIJNS5_1CILi128EEES8_S8_EEELi128ENS_6half_tEfNS_4arch4Sm80ELb0ELb0ELb0ELb1ELb1ELb0ELb1ELb0EEENS1_21CollectiveEpilogueFwdIS9_NS6_IJNS7_ILi1EEESF_SF_EEESA_SC_Li256ELb1ELb1ELb0ELb0EEENS1_19SingleTileSchedulerILb1ELb0ELb1ELi128EEEEEEEEEvNT_6ParamsE)
        /*0048*/ 	.short	0x0210
        /*004a*/ 	.short	0x0418


	//----- nvinfo : EIATTR_SW_WAR
	.align		4
.L_464:
        /*004c*/ 	.byte	0x04, 0x36
        /*004e*/ 	.short	(.L_466 - .L_465)
.L_465:
        /*0050*/ 	.word	0x00000008
.L_466:


//--------------------- .nv.info._ZN7cutlass13device_kernelIN5flash19enable_sm80_to_sm89INS1_16FlashAttnFwdSm80INS1_25CollectiveMainloopFwdSm80ILi8ELi1ELb1EN4cute5tupleIJNS5_1CILi128EEES8_S8_EEELi128ENS_6half_tEfNS_4arch4Sm80ELb0ELb0ELb0ELb1ELb1ELb1ELb1ELb0EEENS1_21CollectiveEpilogueFwdIS9_NS6_IJNS7_ILi1EEESF_SF_EEESA_SC_Li256ELb1ELb1ELb0ELb0EEENS1_19SingleTileSchedulerILb1ELb0ELb1ELi128EEEEEEEEEvNT_6ParamsE --------------------------
	.section	.nv.info._ZN7cutlass13device_kernelIN5flash19enable_sm80_to_sm89INS1_16FlashAttnFwdSm80INS1_25CollectiveMainloopFwdSm80ILi8ELi1ELb1EN4cute5tupleIJNS5_1CILi128EEES8_S8_EEELi128ENS_6half_tEfNS_4arch4Sm80ELb0ELb0ELb0ELb1ELb1ELb1ELb1ELb0EEENS1_21CollectiveEpilogueFwdIS9_NS6_IJNS7_ILi1EEESF_SF_EEESA_SC_Li256ELb1ELb1ELb0ELb0EEENS1_19SingleTileSchedulerILb1ELb0ELb1ELi128EEEEEEEEEvNT_6ParamsE,"",@"SHT_CUDA_INFO"
	.sectionflags	@""
	.align	4


	//----- nvinfo : EIATTR_CUDA_API_VERSION
	.align		4
        /*0000*/ 	.byte	0x04, 0x37
        /*0002*/ 	.short	(.L_468 - .L_467)
.L_467:
        /*0004*/ 	.word	0x00000082


	//----- nvinfo : EIATTR_KPARAM_INFO
	.align		4
.L_468:
        /*0008*/ 	.byte	0x04, 0x17
        /*000a*/ 	.short	(.L_470 - .L_469)
.L_469:
        /*000c*/ 	.word	0x00000000
        /*0010*/ 	.short	0x0000
        /*0012*/ 	.short	0x0000
        /*0014*/ 	.byte	0x00, 0xf0, 0x61, 0x10


	//----- nvinfo : EIATTR_SPARSE_MMA_MASK
	.align		4
.L_470:
        /*0018*/ 	.byte	0x03, 0x50
        /*001a*/ 	.short	0x0000


	//----- nvinfo : EIATTR_MAXREG_COUNT
	.align		4
        /*001c*/ 	.byte	0x03, 0x1b
        /*001e*/ 	.short	0x00ff


	//----- nvinfo : EIATTR_MERCURY_ISA_VERSION
	.align		4
        /*0020*/ 	.byte	0x03, 0x5f
        /*0022*/ 	.short	0x0101


	//----- nvinfo : EIATTR_EXIT_INSTR_OFFSETS
	.align		4
        /*0024*/ 	.byte	0x04, 0x1c
        /*0026*/ 	.short	(.L_472 - .L_471)


	//   ....[0]....
.L_471:
        /*0028*/ 	.word	0x00000010


	//----- nvinfo : EIATTR_MAX_THREADS
	.align		4
.L_472:
        /*002c*/ 	.byte	0x04, 0x05
        /*002e*/ 	.short	(.L_474 - .L_473)
.L_473:
        /*0030*/ 	.word	0x00000100
        /*0034*/ 	.word	0x00000001
        /*0038*/ 	.word	0x00000001


	//----- nvinfo : EIATTR_CBANK_PARAM_SIZE
	.align		4
.L_474:
        /*003c*/ 	.byte	0x03, 0x19
        /*003e*/ 	.short	0x0418


	//----- nvinfo : EIATTR_PARAM_CBANK
	.align		4
        /*0040*/ 	.byte	0x04, 0x0a
        /*0042*/ 	.short	(.L_476 - .L_475)
	.align		4
.L_475:
        /*0044*/ 	.word	index@(.nv.constant0._ZN7cutlass13device_kernelIN5flash19enable_sm80_to_sm89INS1_16FlashAttnFwdSm80INS1_25CollectiveMainloopFwdSm80ILi8ELi1ELb1EN4cute5tupleIJNS5_1CILi128EEES8_S8_EEELi128ENS_6half_tEfNS_4arch4Sm80ELb0ELb0ELb0ELb1ELb1ELb1ELb1ELb0EEENS1_21CollectiveEpilogueFwdIS9_NS6_IJNS7_ILi1EEESF_SF_EEESA_SC_Li256ELb1ELb1ELb0ELb0EEENS1_19SingleTileSchedulerILb1ELb0ELb1ELi128EEEEEEEEEvNT_6ParamsE)
        /*0048*/ 	.short	0x0210
        /*004a*/ 	.short	0x0418


	//----- nvinfo : EIATTR_SW_WAR
	.align		4
.L_476:
        /*004c*/ 	.byte	0x04, 0x36
        /*004e*/ 	.short	(.L_478 - .L_477)
.L_477:
        /*0050*/ 	.word	0x00000008
.L_478:


//--------------------- .nv.info._ZN7cutlass13device_kernelIN5flash19enable_sm80_to_sm89INS1_16FlashAttnFwdSm80INS1_25CollectiveMainloopFwdSm80ILi8ELi1ELb1EN4cute5tupleIJNS5_1CILi128EEENS7_ILi96EEES8_EEELi128ENS_6half_tEfNS_4arch4Sm80ELb0ELb1ELb0ELb0ELb1ELb0ELb1ELb0EEENS1_21CollectiveEpilogueFwdINS6_IJS8_S8_S9_EEENS6_IJNS7_ILi1EEESH_SH_EEESB_SD_Li256ELb0ELb1ELb0ELb0EEENS1_19SingleTileSchedulerILb0ELb0ELb1ELi128EEEEEEEEEvNT_6ParamsE --------------------------
	.section	.nv.info._ZN7cutlass13device_kernelIN5flash19enable_sm80_to_sm89INS1_16FlashAttnFwdSm80INS1_25CollectiveMainloopFwdSm80ILi8ELi1ELb1EN4cute5tupleIJNS5_1CILi128EEENS7_ILi96EEES8_EEELi128ENS_6half_tEfNS_4arch4Sm80ELb0ELb1ELb0ELb0ELb1ELb0ELb1ELb0EEENS1_21CollectiveEpilogueFwdINS6_IJS8_S8_S9_EEENS6_IJNS7_ILi1EEESH_SH_EEESB_SD_Li256ELb0ELb1ELb0ELb0EEENS1_19SingleTileSchedulerILb0ELb0ELb1ELi128EEEEEEEEEvNT_6ParamsE,"",@"SHT_CUDA_INFO"
	.sectionflags	@""
	.align	4


	//----- nvinfo : EIATTR_CUDA_API_VERSION
	.align		4
        /*0000*/ 	.byte	0x04, 0x37
        /*0002*/ 	.short	(.L_480 - .L_479)
.L_479:
        /*0004*/ 	.word	0x00000082


	//----- nvinfo : EIATTR_KPARAM_INFO
	.align		4
.L_480:
        /*0008*/ 	.byte	0x04, 0x17
        /*000a*/ 	.short	(.L_482 - .L_481)
.L_481:
        /*000c*/ 	.word	0x00000000
        /*0010*/ 	.short	0x0000
        /*0012*/ 	.short	0x0000
        /*0014*/ 	.byte	0x00, 0xf0, 0x61, 0x10


	//----- nvinfo : EIATTR_SPARSE_MMA_MASK
	.align		4
.L_482:
        /*0018*/ 	.byte	0x03, 0x50
        /*001a*/ 	.short	0x0000


	//----- nvinfo : EIATTR_MAXREG_COUNT
	.align		4
        /*001c*/ 	.byte	0x03, 0x1b
        /*001e*/ 	.short	0x00ff


	//----- nvinfo : EIATTR_MERCURY_ISA_VERSION
	.align		4
        /*0020*/ 	.byte	0x03, 0x5f
        /*0022*/ 	.short	0x0101


	//----- nvinfo : EIATTR_EXIT_INSTR_OFFSETS
	.align		4
        /*0024*/ 	.byte	0x04, 0x1c
        /*0026*/ 	.short	(.L_484 - .L_483)


	//   ....[0]....
.L_483:
        /*0028*/ 	.word	0x00000010


	//----- nvinfo : EIATTR_MAX_THREADS
	.align		4
.L_484:
        /*002c*/ 	.byte	0x04, 0x05
        /*002e*/ 	.short	(.L_486 - .L_485)
.L_485:
        /*0030*/ 	.word	0x00000100
        /*0034*/ 	.word	0x00000001
        /*0038*/ 	.word	0x00000001


	//----- nvinfo : EIATTR_CBANK_PARAM_SIZE
	.align		4
.L_486:
        /*003c*/ 	.byte	0x03, 0x19
        /*003e*/ 	.short	0x0418


	//----- nvinfo : EIATTR_PARAM_CBANK
	.align		4
        /*0040*/ 	.byte	0x04, 0x0a
        /*0042*/ 	.short	(.L_488 - .L_487)
	.align		4
.L_487:
        /*0044*/ 	.word	index@(.nv.constant0._ZN7cutlass13device_kernelIN5flash19enable_sm80_to_sm89INS1_16FlashAttnFwdSm80INS1_25CollectiveMainloopFwdSm80ILi8ELi1ELb1EN4cute5tupleIJNS5_1CILi128EEENS7_ILi96EEES8_EEELi128ENS_6half_tEfNS_4arch4Sm80ELb0ELb1ELb0ELb0ELb1ELb0ELb1ELb0EEENS1_21CollectiveEpilogueFwdINS6_IJS8_S8_S9_EEENS6_IJNS7_ILi1EEESH_SH_EEESB_SD_Li256ELb0ELb1ELb0ELb0EEENS1_19SingleTileSchedulerILb0ELb0ELb1ELi128EEEEEEEEEvNT_6ParamsE)
        /*0048*/ 	.short	0x0210
        /*004a*/ 	.short	0x0418


	//----- nvinfo : EIATTR_SW_WAR
	.align		4
.L_488:
        /*004c*/ 	.byte	0x04, 0x36
        /*004e*/ 	.short	(.L_490 - .L_489)
.L_489:
        /*0050*/ 	.word	0x00000008
.L_490:


//--------------------- .nv.info._ZN7cutlass13device_kernelIN5flash19enable_sm80_to_sm89INS1_16FlashAttnFwdSm80INS1_25CollectiveMainloopFwdSm80ILi8ELi1ELb1EN4cute5tupleIJNS5_1CILi128EEENS7_ILi96EEES8_EEELi128ENS_6half_tEfNS_4arch4Sm80ELb0ELb1ELb0ELb1ELb1ELb0ELb1ELb0EEENS1_21CollectiveEpilogueFwdINS6_IJS8_S8_S9_EEENS6_IJNS7_ILi1EEESH_SH_EEESB_SD_Li256ELb1ELb1ELb0ELb0EEENS1_19SingleTileSchedulerILb1ELb0ELb1ELi128EEEEEEEEEvNT_6ParamsE --------------------------
	.section	.nv.info._ZN7cutlass13device_kernelIN5flash19enable_sm80_to_sm89INS1_16FlashAttnFwdSm80INS1_25CollectiveMainloopFwdSm80ILi8ELi1ELb1EN4cute5tupleIJNS5_1CILi128EEENS7_ILi96EEES8_EEELi128ENS_6half_tEfNS_4arch4Sm80ELb0ELb1ELb0ELb1ELb1ELb0ELb1ELb0EEENS1_21CollectiveEpilogueFwdINS6_IJS8_S8_S9_EEENS6_IJNS7_ILi1EEESH_SH_EEESB_SD_Li256ELb1ELb1ELb0ELb0EEENS1_19SingleTileSchedulerILb1ELb0ELb1ELi128EEEEEEEEEvNT_6ParamsE,"",@"SHT_CUDA_INFO"
	.sectionflags	@""
	.align	4


	//----- nvinfo : EIATTR_CUDA_API_VERSION
	.align		4
        /*0000*/ 	.byte	0x04, 0x37
        /*0002*/ 	.short	(.L_492 - .L_491)
.L_491:
        /*0004*/ 	.word	0x00000082


	//----- nvinfo : EIATTR_KPARAM_INFO
	.align		4
.L_492:
        /*0008*/ 	.byte	0x04, 0x17
        /*000a*/ 	.short	(.L_494 - .L_493)
.L_493:
        /*000c*/ 	.word	0x00000000
        /*0010*/ 	.short	0x0000
        /*0012*/ 	.short	0x0000
        /*0014*/ 	.byte	0x00, 0xf0, 0x61, 0x10


	//----- nvinfo : EIATTR_SPARSE_MMA_MASK
	.align		4
.L_494:
        /*0018*/ 	.byte	0x03, 0x50
        /*001a*/ 	.short	0x0000


	//----- nvinfo : EIATTR_MAXREG_COUNT
	.align		4
        /*001c*/ 	.byte	0x03, 0x1b
        /*001e*/ 	.short	0x00ff


	//----- nvinfo : EIATTR_MERCURY_ISA_VERSION
	.align		4
        /*0020*/ 	.byte	0x03, 0x5f
        /*0022*/ 	.short	0x0101


	//----- nvinfo : EIATTR_EXIT_INSTR_OFFSETS
	.align		4
        /*0024*/ 	.byte	0x04, 0x1c
        /*0026*/ 	.short	(.L_496 - .L_495)


	//   ....[0]....
.L_495:
        /*0028*/ 	.word	0x00000010


	//----- nvinfo : EIATTR_MAX_THREADS
	.align		4
.L_496:
        /*002c*/ 	.byte	0x04, 0x05
        /*002e*/ 	.short	(.L_498 - .L_497)
.L_497:
        /*0030*/ 	.word	0x00000100
        /*0034*/ 	.word	0x00000001
        /*0038*/ 	.word	0x00000001


	//----- nvinfo : EIATTR_CBANK_PARAM_SIZE
	.align		4
.L_498:
        /*003c*/ 	.byte	0x03, 0x19
        /*003e*/ 	.short	0x0418


	//----- nvinfo : EIATTR_PARAM_CBANK
	.align		4
        /*0040*/ 	.byte	0x04, 0x0a
        /*0042*/ 	.short	(.L_500 - .L_499)
	.align		4
.L_499:
        /*0044*/ 	.word	index@(.nv.constant0._ZN7cutlass13device_kernelIN5flash19enable_sm80_to_sm89INS1_16FlashAttnFwdSm80INS1_25CollectiveMainloopFwdSm80ILi8ELi1ELb1EN4cute5tupleIJNS5_1CILi128EEENS7_ILi96EEES8_EEELi128ENS_6half_tEfNS_4arch4Sm80ELb0ELb1ELb0ELb1ELb1ELb0ELb1ELb0EEENS1_21CollectiveEpilogueFwdINS6_IJS8_S8_S9_EEENS6_IJNS7_ILi1EEESH_SH_EEESB_SD_Li256ELb1ELb1ELb0ELb0EEENS1_19SingleTileSchedulerILb1ELb0ELb1ELi128EEEEEEEEEvNT_6ParamsE)
        /*0048*/ 	.short	0x0210
        /*004a*/ 	.short	0x0418


	//----- nvinfo : EIATTR_SW_WAR
	.align		4
.L_500:
        /*004c*/ 	.byte	0x04, 0x36
        /*004e*/ 	.short	(.L_502 - .L_501)
.L_501:
        /*0050*/ 	.word	0x00000008
.L_502:


//--------------------- .nv.info._ZN7cutlass13device_kernelIN5flash19enable_sm80_to_sm89INS1_16FlashAttnFwdSm80INS1_25CollectiveMainloopFwdSm80ILi8ELi1ELb1EN4cute5tupleIJNS5_1CILi128EEENS7_ILi96EEES8_EEELi128ENS_6half_tEfNS_4arch4Sm80ELb0ELb1ELb0ELb1ELb1ELb1ELb1ELb0EEENS1_21CollectiveEpilogueFwdINS6_IJS8_S8_S9_EEENS6_IJNS7_ILi1EEESH_SH_EEESB_SD_Li256ELb1ELb1ELb0ELb0EEENS1_19SingleTileSchedulerILb1ELb0ELb1ELi128EEEEEEEEEvNT_6ParamsE --------------------------
	.section	.nv.info._ZN7cutlass13device_kernelIN5flash19enable_sm80_to_sm89INS1_16FlashAttnFwdSm80INS1_25CollectiveMainloopFwdSm80ILi8ELi1ELb1EN4cute5tupleIJNS5_1CILi128EEENS7_ILi96EEES8_EEELi128ENS_6half_tEfNS_4arch4Sm80ELb0ELb1ELb0ELb1ELb1ELb1ELb1ELb0EEENS1_21CollectiveEpilogueFwdINS6_IJS8_S8_S9_EEENS6_IJNS7_ILi1EEESH_SH_EEESB_SD_Li256ELb1ELb1ELb0ELb0EEENS1_19SingleTileSchedulerILb1ELb0ELb1ELi128EEEEEEEEEvNT_6ParamsE,"",@"SHT_CUDA_INFO"
	.sectionflags	@""
	.align	4


	//----- nvinfo : EIATTR_CUDA_API_VERSION
	.align		4
        /*0000*/ 	.byte	0x04, 0x37
        /*0002*/ 	.short	(.L_504 - .L_503)
.L_503:
        /*0004*/ 	.word	0x00000082


	//----- nvinfo : EIATTR_KPARAM_INFO
	.align		4
.L_504:
        /*0008*/ 	.byte	0x04, 0x17
        /*000a*/ 	.short	(.L_506 - .L_505)
.L_505:
        /*000c*/ 	.word	0x00000000
        /*0010*/ 	.short	0x0000
        /*0012*/ 	.short	0x0000
        /*0014*/ 	.byte	0x00, 0xf0, 0x61, 0x10


	//----- nvinfo : EIATTR_SPARSE_MMA_MASK
	.align		4
.L_506:
        /*0018*/ 	.byte	0x03, 0x50
        /*001a*/ 	.short	0x0000


	//----- nvinfo : EIATTR_MAXREG_COUNT
	.align		4
        /*001c*/ 	.byte	0x03, 0x1b
        /*001e*/ 	.short	0x00ff


	//----- nvinfo : EIATTR_MERCURY_ISA_VERSION
	.align		4
        /*0020*/ 	.byte	0x03, 0x5f
        /*0022*/ 	.short	0x0101


	//----- nvinfo : EIATTR_EXIT_INSTR_OFFSETS
	.align		4
        /*0024*/ 	.byte	0x04, 0x1c
        /*0026*/ 	.short	(.L_508 - .L_507)


	//   ....[0]....
.L_507:
        /*0028*/ 	.word	0x00000010


	//----- nvinfo : EIATTR_MAX_THREADS
	.align		4
.L_508:
        /*002c*/ 	.byte	0x04, 0x05
        /*002e*/ 	.short	(.L_510 - .L_509)
.L_509:
        /*0030*/ 	.word	0x00000100
        /*0034*/ 	.word	0x00000001
        /*0038*/ 	.word	0x00000001


	//----- nvinfo : EIATTR_CBANK_PARAM_SIZE
	.align		4
.L_510:
        /*003c*/ 	.byte	0x03, 0x19
        /*003e*/ 	.short	0x0418


	//----- nvinfo : EIATTR_PARAM_CBANK
	.align		4
        /*0040*/ 	.byte	0x04, 0x0a
        /*0042*/ 	.short	(.L_512 - .L_511)
	.align		4
.L_511:
        /*0044*/ 	.word	index@(.nv.constant0._ZN7cutlass13device_kernelIN5flash19enable_sm80_to_sm89INS1_16FlashAttnFwdSm80INS1_25CollectiveMainloopFwdSm80ILi8ELi1ELb1EN4cute5tupleIJNS5_1CILi128EEENS7_ILi96EEES8_EEELi128ENS_6half_tEfNS_4arch4Sm80ELb0ELb1ELb0ELb1ELb1ELb1ELb1ELb0EEENS1_21CollectiveEpilogueFwdINS6_IJS8_S8_S9_EEENS6_IJNS7_ILi1EEESH_SH_EEESB_SD_Li256ELb1ELb1ELb0ELb0EEENS1_19SingleTileSchedulerILb1ELb0ELb1ELi128EEEEEEEEEvNT_6ParamsE)
        /*0048*/ 	.short	0x0210
        /*004a*/ 	.short	0x0418


	//----- nvinfo : EIATTR_SW_WAR
	.align		4
.L_512:
        /*004c*/ 	.byte	0x04, 0x36
        /*004e*/ 	.short	(.L_514 - .L_513)
.L_513:
        /*0050*/ 	.word	0x00000008
.L_514:


//--------------------- .nv.info._ZN7cutlass13device_kernelIN5flash19enable_sm80_to_sm89INS1_16FlashAttnFwdSm80INS1_25CollectiveMainloopFwdSm80ILi8ELi1ELb1EN4cute5tupleIJNS5_1CILi128EEES8_S8_EEELi128ENS_6half_tEfNS_4arch4Sm80ELb1ELb0ELb0ELb0ELb1ELb0ELb1ELb0EEENS1_21CollectiveEpilogueFwdIS9_NS6_IJNS7_ILi1EEESF_SF_EEESA_SC_Li256ELb0ELb1ELb0ELb0EEENS1_30DynamicPersistentTileSchedulerILi256ELi256ELb0ELb1ELb0EEEEEEEEEvNT_6ParamsE --------------------------
	.section	.nv.info._ZN7cutlass13device_kernelIN5flash19enable_sm80_to_sm89INS1_16FlashAttnFwdSm80INS1_25CollectiveMainloopFwdSm80ILi8ELi1ELb1EN4cute5tupleIJNS5_1CILi128EEES8_S8_EEELi128ENS_6half_tEfNS_4arch4Sm80ELb1ELb0ELb0ELb0ELb1ELb0ELb1ELb0EEENS1_21CollectiveEpilogueFwdIS9_NS6_IJNS7_ILi1EEESF_SF_EEESA_SC_Li256ELb0ELb1ELb0ELb0EEENS1_30DynamicPersistentTileSchedulerILi256ELi256ELb0ELb1ELb0EEEEEEEEEvNT_6ParamsE,"",@"SHT_CUDA_INFO"
	.sectionflags	@""
	.align	4


	//----- nvinfo : EIATTR_CUDA_API_VERSION
	.align		4
        /*0000*/ 	.byte	0x04, 0x37
        /*0002*/ 	.short	(.L_516 - .L_515)
.L_515:
        /*0004*/ 	.word	0x00000082


	//----- nvinfo : EIATTR_KPARAM_INFO
	.align		4
.L_516:
        /*0008*/ 	.byte	0x04, 0x17
        /*000a*/ 	.short	(.L_518 - .L_517)
.L_517:
        /*000c*/ 	.word	0x00000000
        /*0010*/ 	.short	0x0000
        /*0012*/ 	.short	0x0000
        /*0014*/ 	.byte	0x00, 0xf0, 0xa1, 0x10


	//----- nvinfo : EIATTR_SPARSE_MMA_MASK
	.align		4
.L_518:
        /*0018*/ 	.byte	0x03, 0x50
        /*001a*/ 	.short	0x0000


	//----- nvinfo : EIATTR_MAXREG_COUNT
	.align		4
        /*001c*/ 	.byte	0x03, 0x1b
        /*001e*/ 	.short	0x00ff


	//----- nvinfo : EIATTR_MERCURY_ISA_VERSION
	.align		4
        /*0020*/ 	.byte	0x03, 0x5f
        /*0022*/ 	.short	0x0101


	//----- nvinfo : EIATTR_EXIT_INSTR_OFFSETS
	.align		4
        /*0024*/ 	.byte	0x04, 0x1c
        /*0026*/ 	.short	(.L_520 - .L_519)


	//   ....[0]....
.L_519:
        /*0028*/ 	.word	0x00000010


	//----- nvinfo : EIATTR_MAX_THREADS
	.align		4
.L_520:
        /*002c*/ 	.byte	0x04, 0x05
        /*002e*/ 	.short	(.L_522 - .L_521)
.L_521:
        /*0030*/ 	.word	0x00000100
        /*0034*/ 	.word	0x00000001
        /*0038*/ 	.word	0x00000001


	//----- nvinfo : EIATTR_CBANK_PARAM_SIZE
	.align		4
.L_522:
        /*003c*/ 	.byte	0x03, 0x19
        /*003e*/ 	.short	0x0428


	//----- nvinfo : EIATTR_PARAM_CBANK
	.align		4
        /*0040*/ 	.byte	0x04, 0x0a
        /*0042*/ 	.short	(.L_524 - .L_523)
	.align		4
.L_523:
        /*0044*/ 	.word	index@(.nv.constant0._ZN7cutlass13device_kernelIN5flash19enable_sm80_to_sm89INS1_16FlashAttnFwdSm80INS1_25CollectiveMainloopFwdSm80ILi8ELi1ELb1EN4cute5tupleIJNS5_1CILi128EEES8_S8_EEELi128ENS_6half_tEfNS_4arch4Sm80ELb1ELb0ELb0ELb0ELb1ELb0ELb1ELb0EEENS1_21CollectiveEpilogueFwdIS9_NS6_IJNS7_ILi1EEESF_SF_EEESA_SC_Li256ELb0ELb1ELb0ELb0EEENS1_30DynamicPersistentTileSchedulerILi256ELi256ELb0ELb1ELb0EEEEEEEEEvNT_6ParamsE)
        /*0048*/ 	.short	0x0210
        /*004a*/ 	.short	0x0428


	//----- nvinfo : EIATTR_SW_WAR
	.align		4
.L_524:
        /*004c*/ 	.byte	0x04, 0x36
        /*004e*/ 	.short	(.L_526 - .L_525)
.L_525:
        /*0050*/ 	.word	0x00000008
.L_526:


//--------------------- .nv.info._ZN7cutlass13device_kernelIN5flash19enable_sm80_to_sm89INS1_16FlashAttnFwdSm80INS1_25CollectiveMainloopFwdSm80ILi8ELi1ELb1EN4cute5tupleIJNS5_1CILi128EEES8_S8_EEELi128ENS_6half_tEfNS_4arch4Sm80ELb1ELb0ELb0ELb1ELb1ELb0ELb1ELb0EEENS1_21CollectiveEpilogueFwdIS9_NS6_IJNS7_ILi1EEESF_SF_EEESA_SC_Li256ELb1ELb1ELb0ELb0EEENS1_19SingleTileSchedulerILb1ELb0ELb1ELi128EEEEEEEEEvNT_6ParamsE --------------------------
	.section	.nv.info._ZN7cutlass13device_kernelIN5flash19enable_sm80_to_sm89INS1_16FlashAttnFwdSm80INS1_25CollectiveMainloopFwdSm80ILi8ELi1ELb1EN4cute5tupleIJNS5_1CILi128EEES8_S8_EEELi128ENS_6half_tEfNS_4arch4Sm80ELb1ELb0ELb0ELb1ELb1ELb0ELb1ELb0EEENS1_21CollectiveEpilogueFwdIS9_NS6_IJNS7_ILi1EEESF_SF_EEESA_SC_Li256ELb1ELb1ELb0ELb0EEENS1_19SingleTileSchedulerILb1ELb0ELb1ELi128EEEEEEEEEvNT_6ParamsE,"",@"SHT_CUDA_INFO"
	.sectionflags	@""
	.align	4


	//----- nvinfo : EIATTR_CUDA_API_VERSION
	.align		4
        /*0000*/ 	.byte	0x04, 0x37
        /*0002*/ 	.short	(.L_528 - .L_527)
.L_527:
        /*0004*/ 	.word	0x00000082


	//----- nvinfo : EIATTR_KPARAM_INFO
	.align		4
.L_528:
        /*0008*/ 	.byte	0x04, 0x17
        /*000a*/ 	.short	(.L_530 - .L_529)
.L_529:
        /*000c*/ 	.word	0x00000000
        /*0010*/ 	.short	0x0000
        /*0012*/ 	.short	0x0000
        /*0014*/ 	.byte	0x00, 0xf0, 0x61, 0x10


	//----- nvinfo : EIATTR_SPARSE_MMA_MASK
	.align		4
.L_530:
        /*0018*/ 	.byte	0x03, 0x50
        /*001a*/ 	.short	0x0000


	//----- nvinfo : EIATTR_MAXREG_COUNT
	.align		4
        /*001c*/ 	.byte	0x03, 0x1b
        /*001e*/ 	.short	0x00ff


	//----- nvinfo : EIATTR_MERCURY_ISA_VERSION
	.align		4
        /*0020*/ 	.byte	0x03, 0x5f
        /*0022*/ 	.short	0x0101


	//----- nvinfo : EIATTR_EXIT_INSTR_OFFSETS
	.align		4
        /*0024*/ 	.byte	0x04, 0x1c
        /*0026*/ 	.short	(.L_532 - .L_531)


	//   ....[0]....
.L_531:
        /*0028*/ 	.word	0x00000010


	//----- nvinfo : EIATTR_MAX_THREADS
	.align		4
.L_532:
        /*002c*/ 	.byte	0x04, 0x05
        /*002e*/ 	.short	(.L_534 - .L_533)
.L_533:
        /*0030*/ 	.word	0x00000100
        /*0034*/ 	.word	0x00000001
        /*0038*/ 	.word	0x00000001


	//----- nvinfo : EIATTR_CBANK_PARAM_SIZE
	.align		4
.L_534:
        /*003c*/ 	.byte	0x03, 0x19
        /*003e*/ 	.short	0x0418


	//----- nvinfo : EIATTR_PARAM_CBANK
	.align		4
        /*0040*/ 	.byte	0x04, 0x0a
        /*0042*/ 	.short	(.L_536 - .L_535)
	.align		4
.L_535:
        /*0044*/ 	.word	index@(.nv.constant0._ZN7cutlass13device_kernelIN5flash19enable_sm80_to_sm89INS1_16FlashAttnFwdSm80INS1_25CollectiveMainloopFwdSm80ILi8ELi1ELb1EN4cute5tupleIJNS5_1CILi128EEES8_S8_EEELi128ENS_6half_tEfNS_4arch4Sm80ELb1ELb0ELb0ELb1ELb1ELb0ELb1ELb0EEENS1_21CollectiveEpilogueFwdIS9_NS6_IJNS7_ILi1EEESF_SF_EEESA_SC_Li256ELb1ELb1ELb0ELb0EEENS1_19SingleTileSchedulerILb1ELb0ELb1ELi128EEEEEEEEEvNT_6ParamsE)
        /*0048*/ 	.short	0x0210
        /*004a*/ 	.short	0x0418


	//----- nvinfo : EIATTR_SW_WAR
	.align		4
.L_536:
        /*004c*/ 	.byte	0x04, 0x36
        /*004e*/ 	.short	(.L_538 - .L_537)
.L_537:
        /*0050*/ 	.word	0x00000008
.L_538:


//--------------------- .nv.info._ZN7cutlass13device_kernelIN5flash19enable_sm80_to_sm89INS1_16FlashAttnFwdSm80INS1_25CollectiveMainloopFwdSm80ILi8ELi1ELb1EN4cute5tupleIJNS5_1CILi128EEES8_S8_EEELi128ENS_6half_tEfNS_4arch4Sm80ELb1ELb0ELb0ELb1ELb1ELb1ELb1ELb0EEENS1_21CollectiveEpilogueFwdIS9_NS6_IJNS7_ILi1EEESF_SF_EEESA_SC_Li256ELb1ELb1ELb0ELb0EEENS1_19SingleTileSchedulerILb1ELb0ELb1ELi128EEEEEEEEEvNT_6ParamsE --------------------------
	.section	.nv.info._ZN7cutlass13device_kernelIN5flash19enable_sm80_to_sm89INS1_16FlashAttnFwdSm80INS1_25CollectiveMainloopFwdSm80ILi8ELi1ELb1EN4cute5tupleIJNS5_1CILi128EEES8_S8_EEELi128ENS_6half_tEfNS_4arch4Sm80ELb1ELb0ELb0ELb1ELb1ELb1ELb1ELb0EEENS1_21CollectiveEpilogueFwdIS9_NS6_IJNS7_ILi1EEESF_SF_EEESA_SC_Li256ELb1ELb1ELb0ELb0EEENS1_19SingleTileSchedulerILb1ELb0ELb1ELi128EEEEEEEEEvNT_6ParamsE,"",@"SHT_CUDA_INFO"
	.sectionflags	@""
	.align	4


	//----- nvinfo : EIATTR_CUDA_API_VERSION
	.align		4
        /*0000*/ 	.byte	0x04, 0x37
        /*0002*/ 	.short	(.L_540 - .L_539)
.L_539:
        /*0004*/ 	.word	0x00000082


	//----- nvinfo : EIATTR_KPARAM_INFO
	.align		4
.L_540:
        /*0008*/ 	.byte	0x04, 0x17
        /*000a*/ 	.short	(.L_542 - .L_541)
.L_541:
        /*000c*/ 	.word	0x00000000
        /*0010*/ 	.short	0x0000
        /*0012*/ 	.short	0x0000
        /*0014*/ 	.byte	0x00, 0xf0, 0x61, 0x10


	//----- nvinfo : EIATTR_SPARSE_MMA_MASK
	.align		4
.L_542:
        /*0018*/ 	.byte	0x03, 0x50
        /*001a*/ 	.short	0x0000


	//----- nvinfo : EIATTR_MAXREG_COUNT
	.align		4
        /*001c*/ 	.byte	0x03, 0x1b
        /*001e*/ 	.short	0x00ff


	//----- nvinfo : EIATTR_MERCURY_ISA_VERSION
	.align		4
        /*0020*/ 	.byte	0x03, 0x5f
        /*0022*/ 	.short	0x0101


	//----- nvinfo : EIATTR_EXIT_INSTR_OFFSETS
	.align		4
        /*0024*/ 	.byte	0x04, 0x1c
        /*0026*/ 	.short	(.L_544 - .L_543)


	//   ....[0]....
.L_543:
        /*0028*/ 	.word	0x00000010


	//----- nvinfo : EIATTR_MAX_THREADS
	.align		4
.L_544:
        /*002c*/ 	.byte	0x04, 0x05
        /*002e*/ 	.short	(.L_546 - .L_545)
.L_545:
        /*0030*/ 	.word	0x00000100
        /*0034*/ 	.word	0x00000001
        /*0038*/ 	.word	0x00000001


	//----- nvinfo : EIATTR_CBANK_PARAM_SIZE
	.align		4
.L_546:
        /*003c*/ 	.byte	0x03, 0x19
        /*003e*/ 	.short	0x0418


	//----- nvinfo : EIATTR_PARAM_CBANK
	.align		4
        /*0040*/ 	.byte	0x04, 0x0a
        /*0042*/ 	.short	(.L_548 - .L_547)
	.align		4
.L_547:
        /*0044*/ 	.word	index@(.nv.constant0._ZN7cutlass13device_kernelIN5flash19enable_sm80_to_sm89INS1_16FlashAttnFwdSm80INS1_25CollectiveMainloopFwdSm80ILi8ELi1ELb1EN4cute5tupleIJNS5_1CILi128EEES8_S8_EEELi128ENS_6half_tEfNS_4arch4Sm80ELb1ELb0ELb0ELb1ELb1ELb1ELb1ELb0EEENS1_21CollectiveEpilogueFwdIS9_NS6_IJNS7_ILi1EEESF_SF_EEESA_SC_Li256ELb1ELb1ELb0ELb0EEENS1_19SingleTileSchedulerILb1ELb0ELb1ELi128EEEEEEEEEvNT_6ParamsE)
        /*0048*/ 	.short	0x0210
        /*004a*/ 	.short	0x0418


	//----- nvinfo : EIATTR_SW_WAR
	.align		4
.L_548:
        /*004c*/ 	.byte	0x04, 0x36
        /*004e*/ 	.short	(.L_550 - .L_549)
.L_549:
        /*0050*/ 	.word	0x00000008
.L_550:


//--------------------- .nv.info._ZN7cutlass13device_kernelIN5flash19enable_sm80_to_sm89INS1_16FlashAttnFwdSm80INS1_25CollectiveMainloopFwdSm80ILi4ELi1ELb0EN4cute5tupleIJNS5_1CILi128EEENS7_ILi64EEES8_EEELi128ENS_6half_tEfNS_4arch4Sm80ELb0ELb0ELb0ELb0ELb1ELb0ELb1ELb0EEENS1_21CollectiveEpilogueFwdINS6_IJS8_S8_S9_EEENS6_IJNS7_ILi1EEESH_SH_EEESB_SD_Li128ELb0ELb1ELb0ELb0EEENS1_19SingleTileSchedulerILb0ELb0ELb1ELi128EEEEEEEEEvNT_6ParamsE --------------------------
	.section	.nv.info._ZN7cutlass13device_kernelIN5flash19enable_sm80_to_sm89INS1_16FlashAttnFwdSm80INS1_25CollectiveMainloopFwdSm80ILi4ELi1ELb0EN4cute5tupleIJNS5_1CILi128EEENS7_ILi64EEES8_EEELi128ENS_6half_tEfNS_4arch4Sm80ELb0ELb0ELb0ELb0ELb1ELb0ELb1ELb0EEENS1_21CollectiveEpilogueFwdINS6_IJS8_S8_S9_EEENS6_IJNS7_ILi1EEESH_SH_EEESB_SD_Li128ELb0ELb1ELb0ELb0EEENS1_19SingleTileSchedulerILb0ELb0ELb1ELi128EEEEEEEEEvNT_6ParamsE,"",@"SHT_CUDA_INFO"
	.sectionflags	@""
	.align	4


	//----- nvinfo : EIATTR_CUDA_API_VERSION
	.align		4
        /*0000*/ 	.byte	0x04, 0x37
        /*0002*/ 	.short	(.L_552 - .L_551)
.L_551:
        /*0004*/ 	.word	0x00000082


	//----- nvinfo : EIATTR_KPARAM_INFO
	.align		4
.L_552:
        /*0008*/ 	.byte	0x04, 0x17
        /*000a*/ 	.short	(.L_554 - .L_553)
.L_553:
        /*000c*/ 	.word	0x00000000
        /*0010*/ 	.short	0x0000
        /*0012*/ 	.short	0x0000
        /*0014*/ 	.byte	0x00, 0xf0, 0x61, 0x10


	//----- nvinfo : EIATTR_SPARSE_MMA_MASK
	.align		4
.L_554:
        /*0018*/ 	.byte	0x03, 0x50
        /*001a*/ 	.short	0x0000


	//----- nvinfo : EIATTR_MAXREG_COUNT
	.align		4
        /*001c*/ 	.byte	0x03, 0x1b
        /*001e*/ 	.short	0x00ff


	//----- nvinfo : EIATTR_MERCURY_ISA_VERSION
	.align		4
        /*0020*/ 	.byte	0x03, 0x5f
        /*0022*/ 	.short	0x0101


	//----- nvinfo : EIATTR_EXIT_INSTR_OFFSETS
	.align		4
        /*0024*/ 	.byte	0x04, 0x1c
        /*0026*/ 	.short	(.L_556 - .L_555)


	//   ....[0]....
.L_555:
        /*0028*/ 	.word	0x00000010


	//----- nvinfo : EIATTR_MAX_THREADS
	.align		4
.L_556:
        /*002c*/ 	.byte	0x04, 0x05
        /*002e*/ 	.short	(.L_558 - .L_557)
.L_557:
        /*0030*/ 	.word	0x00000080
        /*0034*/ 	.word	0x00000001
        /*0038*/ 	.word	0x00000001


	//----- nvinfo : EIATTR_CBANK_PARAM_SIZE
	.align		4
.L_558:
        /*003c*/ 	.byte	0x03, 0x19
        /*003e*/ 	.short	0x0418


	//----- nvinfo : EIATTR_PARAM_CBANK
	.align		4
        /*0040*/ 	.byte	0x04, 0x0a
        /*0042*/ 	.short	(.L_560 - .L_559)
	.align		4
.L_559:
        /*0044*/ 	.word	index@(.nv.constant0._ZN7cutlass13device_kernelIN5flash19enable_sm80_to_sm89INS1_16FlashAttnFwdSm80INS1_25CollectiveMainloopFwdSm80ILi4ELi1ELb0EN4cute5tupleIJNS5_1CILi128EEENS7_ILi64EEES8_EEELi128ENS_6half_tEfNS_4arch4Sm80ELb0ELb0ELb0ELb0ELb1ELb0ELb1ELb0EEENS1_21CollectiveEpilogueFwdINS6_IJS8_S8_S9_EEENS6_IJNS7_ILi1EEESH_SH_EEESB_SD_Li128ELb0ELb1ELb0ELb0EEENS1_19SingleTileSchedulerILb0ELb0ELb1ELi128EEEEEEEEEvNT_6ParamsE)
        /*0048*/ 	.short	0x0210
        /*004a*/ 	.short	0x0418


	//----- nvinfo : EIATTR_SW_WAR
	.align		4
.L_560:
        /*004c*/ 	.byte	0x04, 0x36
        /*004e*/ 	.short	(.L_562 - .L_561)
.L_561:
        /*0050*/ 	.word	0x00000008
.L_562:


//--------------------- .nv.info._ZN7cutlass13device_kernelIN5flash19enable_sm80_to_sm89INS1_16FlashAttnFwdSm80INS1_25CollectiveMainloopFwdSm80ILi4ELi1ELb0EN4cute5tupleIJNS5_1CILi128EEENS7_ILi64EEES8_EEELi128ENS_6half_tEfNS_4arch4Sm80ELb0ELb0ELb0ELb1ELb1ELb0ELb1ELb0EEENS1_21CollectiveEpilogueFwdINS6_IJS8_S8_S9_EEENS6_IJNS7_ILi1EEESH_SH_EEESB_SD_Li128ELb1ELb1ELb0ELb0EEENS1_19SingleTileSchedulerILb1ELb0ELb1ELi128EEEEEEEEEvNT_6ParamsE --------------------------
	.section	.nv.info._ZN7cutlass13device_kernelIN5flash19enable_sm80_to_sm89INS1_16FlashAttnFwdSm80INS1_25CollectiveMainloopFwdSm80ILi4ELi1ELb0EN4cute5tupleIJNS5_1CILi128EEENS7_ILi64EEES8_EEELi128ENS_6half_tEfNS_4arch4Sm80ELb0ELb0ELb0ELb1ELb1ELb0ELb1ELb0EEENS1_21CollectiveEpilogueFwdINS6_IJS8_S8_S9_EEENS6_IJNS7_ILi1EEESH_SH_EEESB_SD_Li128ELb1ELb1ELb0ELb0EEENS1_19SingleTileSchedulerILb1ELb0ELb1ELi128EEEEEEEEEvNT_6ParamsE,"",@"SHT_CUDA_INFO"
	.sectionflags	@""
	.align	4


	//----- nvinfo : EIATTR_CUDA_API_VERSION
	.align		4
        /*0000*/ 	.byte	0x04, 0x37
        /*0002*/ 	.short	(.L_564 - .L_563)
.L_563:
        /*0004*/ 	.word	0x00000082


	//----- nvinfo : EIATTR_KPARAM_INFO
	.align		4
.L_564:
        /*0008*/ 	.byte	0x04, 0x17
        /*000a*/ 	.short	(.L_566 - .L_565)
.L_565:
        /*000c*/ 	.word	0x00000000
        /*0010*/ 	.short	0x0000
        /*0012*/ 	.short	0x0000
        /*0014*/ 	.byte	0x00, 0xf0, 0x61, 0x10


	//----- nvinfo : EIATTR_SPARSE_MMA_MASK
	.align		4
.L_566:
        /*0018*/ 	.byte	0x03, 0x50
        /*001a*/ 	.short	0x0000


	//----- nvinfo : EIATTR_MAXREG_COUNT
	.align		4
        /*001c*/ 	.byte	0x03, 0x1b
        /*001e*/ 	.short	0x00ff


	//----- nvinfo : EIATTR_MERCURY_ISA_VERSION
	.align		4
        /*0020*/ 	.byte	0x03, 0x5f
        /*0022*/ 	.short	0x0101


	//----- nvinfo : EIATTR_EXIT_INSTR_OFFSETS
	.align		4
        /*0024*/ 	.byte	0x04, 0x1c
        /*0026*/ 	.short	(.L_568 - .L_567)


	//   ....[0]....
.L_567:
        /*0028*/ 	.word	0x00000010


	//----- nvinfo : EIATTR_MAX_THREADS
	.align		4
.L_568:
        /*002c*/ 	.byte	0x04, 0x05
        /*002e*/ 	.short	(.L_570 - .L_569)
.L_569:
        /*0030*/ 	.word	0x00000080
        /*0034*/ 	.word	0x00000001
        /*0038*/ 	.word	0x00000001


	//----- nvinfo : EIATTR_CBANK_PARAM_SIZE
	.align		4
.L_570:
        /*003c*/ 	.byte	0x03, 0x19
        /*003e*/ 	.short	0x0418


	//----- nvinfo : EIATTR_PARAM_CBANK
	.align		4
        /*0040*/ 	.byte	0x04, 0x0a
        /*0042*/ 	.short	(.L_572 - .L_571)
	.align		4
.L_571:
        /*0044*/ 	.word	index@(.nv.constant0._ZN7cutlass13device_kernelIN5flash19enable_sm80_to_sm89INS1_16FlashAttnFwdSm80INS1_25CollectiveMainloopFwdSm80ILi4ELi1ELb0EN4cute5tupleIJNS5_1CILi128EEENS7_ILi64EEES8_EEELi128ENS_6half_tEfNS_4arch4Sm80ELb0ELb0ELb0ELb1ELb1ELb0ELb1ELb0EEENS1_21CollectiveEpilogueFwdINS6_IJS8_S8_S9_EEENS6_IJNS7_ILi1EEESH_SH_EEESB_SD_Li128ELb1ELb1ELb0ELb0EEENS1_19SingleTileSchedulerILb1ELb0ELb1ELi128EEEEEEEEEvNT_6ParamsE)
        /*0048*/ 	.short	0x0210
        /*004a*/ 	.short	0x0418


	//----- nvinfo : EIATTR_SW_WAR
	.align		4
.L_572:
        /*004c*/ 	.byte	0x04, 0x36
        /*004e*/ 	.short	(.L_574 - .L_573)
.L_573:
        /*0050*/ 	.word	0x00000008
.L_574:


//--------------------- .nv.info._ZN7cutlass13device_kernelIN5flash19enable_sm80_to_sm89INS1_16FlashAttnFwdSm80INS1_25CollectiveMainloopFwdSm80ILi4ELi1ELb0EN4cute5tupleIJNS5_1CILi128EEENS7_ILi64EEES8_EEELi128ENS_6half_tEfNS_4arch4Sm80ELb0ELb0ELb0ELb1ELb1ELb1ELb1ELb0EEENS1_21CollectiveEpilogueFwdINS6_IJS8_S8_S9_EEENS6_IJNS7_ILi1EEESH_SH_EEESB_SD_Li128ELb1ELb1ELb0ELb0EEENS1_19SingleTileSchedulerILb1ELb0ELb1ELi128EEEEEEEEEvNT_6ParamsE --------------------------
	.section	.nv.info._ZN7cutlass13device_kernelIN5flash19enable_sm80_to_sm89INS1_16FlashAttnFwdSm80INS1_25CollectiveMainloopFwdSm80ILi4ELi1ELb0EN4cute5tupleIJNS5_1CILi128EEENS7_ILi64EEES8_EEELi128ENS_6half_tEfNS_4arch4Sm80ELb0ELb0ELb0ELb1ELb1ELb1ELb1ELb0EEENS1_21CollectiveEpilogueFwdINS6_IJS8_S8_S9_EEENS6_IJNS7_ILi1EEESH_SH_EEESB_SD_Li128ELb1ELb1ELb0ELb0EEENS1_19SingleTileSchedulerILb1ELb0ELb1ELi128EEEEEEEEEvNT_6ParamsE,"",@"SHT_CUDA_INFO"
	.sectionflags	@""
	.align	4


	//----- nvinfo : EIATTR_CUDA_API_VERSION
	.align		4
        /*0000*/ 	.byte	0x04, 0x37
        /*0002*/ 	.short	(.L_576 - .L_575)
.L_575:
        /*0004*/ 	.word	0x00000082


	//----- nvinfo : EIATTR_KPARAM_INFO
	.align		4
.L_576:
        /*0008*/ 	.byte	0x04, 0x17
        /*000a*/ 	.short	(.L_578 - .L_577)
.L_577:
        /*000c*/ 	.word	0x00000000
        /*0010*/ 	.short	0x0000
        /*0012*/ 	.short	0x0000
        /*0014*/ 	.byte	0x00, 0xf0, 0x61, 0x10


	//----- nvinfo : EIATTR_SPARSE_MMA_MASK
	.align		4
.L_578:
        /*0018*/ 	.byte	0x03, 0x50
        /*001a*/ 	.short	0x0000


	//----- nvinfo : EIATTR_MAXREG_COUNT
	.align		4
        /*001c*/ 	.byte	0x03, 0x1b
        /*001e*/ 	.short	0x00ff


	//----- nvinfo : EIATTR_MERCURY_ISA_VERSION
	.align		4
        /*0020*/ 	.byte	0x03, 0x5f
        /*0022*/ 	.short	0x0101


	//----- nvinfo : EIATTR_EXIT_INSTR_OFFSETS
	.align		4
        /*0024*/ 	.byte	0x04, 0x1c
        /*0026*/ 	.short	(.L_580 - .L_579)


	//   ....[0]....
.L_579:
        /*0028*/ 	.word	0x00000010


	//----- nvinfo : EIATTR_MAX_THREADS
	.align		4
.L_580:
        /*002c*/ 	.byte	0x04, 0x05
        /*002e*/ 	.short	(.L_582 - .L_581)
.L_581:
        /*0030*/ 	.word	0x00000080
        /*0034*/ 	.word	0x00000001
        /*0038*/ 	.word	0x00000001


	//----- nvinfo : EIATTR_CBANK_PARAM_SIZE
	.align		4
.L_582:
        /*003c*/ 	.byte	0x03, 0x19
        /*003e*/ 	.short	0x0418


	//----- nvinfo : EIATTR_PARAM_CBANK
	.align		4
        /*0040*/ 	.byte	0x04, 0x0a
        /*0042*/ 	.short	(.L_584 - .L_583)
	.align		4
.L_583:
        /*0044*/ 	.word	index@(.nv.constant0._ZN7cutlass13device_kernelIN5flash19enable_sm80_to_sm89INS1_16FlashAttnFwdSm80INS1_25CollectiveMainloopFwdSm80ILi4ELi1ELb0EN4cute5tupleIJNS5_1CILi128EEENS7_ILi64EEES8_EEELi128ENS_6half_tEfNS_4arch4Sm80ELb0ELb0ELb0ELb1ELb1ELb1ELb1ELb0EEENS1_21CollectiveEpilogueFwdINS6_IJS8_S8_S9_EEENS6_IJNS7_ILi1EEESH_SH_EEESB_SD_Li128ELb1ELb1ELb0ELb0EEENS1_19SingleTileSchedulerILb1ELb0ELb1ELi128EEEEEEEEEvNT_6ParamsE)
        /*0048*/ 	.short	0x0210
        /*004a*/ 	.short	0x0418


	//----- nvinfo : EIATTR_SW_WAR
	.align		4
.L_584:
        /*004c*/ 	.byte	0x04, 0x36
        /*004e*/ 	.short	(.L_586 - .L_585)
.L_585:
        /*0050*/ 	.word	0x00000008
.L_586:


//--------------------- .nv.info._ZN7cutlass13device_kernelIN5flash19enable_sm80_to_sm89INS1_16FlashAttnFwdSm80INS1_25CollectiveMainloopFwdSm80ILi4ELi1ELb0EN4cute5tupleIJNS5_1CILi128EEENS7_ILi48EEES8_EEELi128ENS_6half_tEfNS_4arch4Sm80ELb0ELb1ELb0ELb0ELb1ELb0ELb1ELb0EEENS1_21CollectiveEpilogueFwdINS6_IJS8_S8_S9_EEENS6_IJNS7_ILi1EEESH_SH_EEESB_SD_Li128ELb0ELb1ELb0ELb0EEENS1_19SingleTileSchedulerILb0ELb0ELb1ELi128EEEEEEEEEvNT_6ParamsE --------------------------
	.section	.nv.info._ZN7cutlass13device_kernelIN5flash19enable_sm80_to_sm89INS1_16FlashAttnFwdSm80INS1_25CollectiveMainloopFwdSm80ILi4ELi1ELb0EN4cute5tupleIJNS5_1CILi128EEENS7_ILi48EEES8_EEELi128ENS_6half_tEfNS_4arch4Sm80ELb0ELb1ELb0ELb0ELb1ELb0ELb1ELb0EEENS1_21CollectiveEpilogueFwdINS6_IJS8_S8_S9_EEENS6_IJNS7_ILi1EEESH_SH_EEESB_SD_Li128ELb0ELb1ELb0ELb0EEENS1_19SingleTileSchedulerILb0ELb0ELb1ELi128EEEEEEEEEvNT_6ParamsE,"",@"SHT_CUDA_INFO"
	.sectionflags	@""
	.align	4


	//----- nvinfo : EIATTR_CUDA_API_VERSION
	.align		4
        /*0000*/ 	.byte	0x04, 0x37
        /*0002*/ 	.short	(.L_588 - .L_587)
.L_587:
        /*0004*/ 	.word	0x00000082


	//----- nvinfo : EIATTR_KPARAM_INFO
	.align		4
.L_588:
        /*0008*/ 	.byte	0x04, 0x17
        /*000a*/ 	.short	(.L_590 - .L_589)
.L_589:
        /*000c*/ 	.word	0x00000000
        /*0010*/ 	.short	0x0000
        /*0012*/ 	.short	0x0000
        /*0014*/ 	.byte	0x00, 0xf0, 0x61, 0x10


	//----- nvinfo : EIATTR_SPARSE_MMA_MASK
	.align		4
.L_590:
        /*0018*/ 	.byte	0x03, 0x50
        /*001a*/ 	.short	0x0000


	//----- nvinfo : EIATTR_MAXREG_COUNT
	.align		4
        /*001c*/ 	.byte	0x03, 0x1b
        /*001e*/ 	.short	0x00ff


	//----- nvinfo : EIATTR_MERCURY_ISA_VERSION
	.align		4
        /*0020*/ 	.byte	0x03, 0x5f
        /*0022*/ 	.short	0x0101


	//----- nvinfo : EIATTR_EXIT_INSTR_OFFSETS
	.align		4
        /*0024*/ 	.byte	0x04, 0x1c
        /*0026*/ 	.short	(.L_592 - .L_591)


	//   ....[0]....
.L_591:
        /*0028*/ 	.word	0x00000010


	//----- nvinfo : EIATTR_MAX_THREADS
	.align		4
.L_592:
        /*002c*/ 	.byte	0x04, 0x05
        /*002e*/ 	.short	(.L_594 - .L_593)
.L_593:
        /*0030*/ 	.word	0x00000080
        /*0034*/ 	.word	0x00000001
        /*0038*/ 	.word	0x00000001


	//----- nvinfo : EIATTR_CBANK_PARAM_SIZE
	.align		4
.L_594:
        /*003c*/ 	.byte	0x03, 0x19
        /*003e*/ 	.short	0x0418


	//----- nvinfo : EIATTR_PARAM_CBANK
	.align		4
        /*0040*/ 	.byte	0x04, 0x0a
        /*0042*/ 	.short	(.L_596 - .L_595)
	.align		4
.L_595:
        /*0044*/ 	.word	index@(.nv.constant0._ZN7cutlass13device_kernelIN5flash19enable_sm80_to_sm89INS1_16FlashAttnFwdSm80INS1_25CollectiveMainloopFwdSm80ILi4ELi1ELb0EN4cute5tupleIJNS5_1CILi128EEENS7_ILi48EEES8_EEELi128ENS_6half_tEfNS_4arch4Sm80ELb0ELb1ELb0ELb0ELb1ELb0ELb1ELb0EEENS1_21CollectiveEpilogueFwdINS6_IJS8_S8_S9_EEENS6_IJNS7_ILi1EEESH_SH_EEESB_SD_Li128ELb0ELb1ELb0ELb0EEENS1_19SingleTileSchedulerILb0ELb0ELb1ELi128EEEEEEEEEvNT_6ParamsE)
        /*0048*/ 	.short	0x0210
        /*004a*/ 	.short	0x0418


	//----- nvinfo : EIATTR_SW_WAR
	.align		4
.L_596:
        /*004c*/ 	.byte	0x04, 0x36
        /*004e*/ 	.short	(.L_598 - .L_597)
.L_597:
        /*0050*/ 	.word	0x00000008
.L_598:


//--------------------- .nv.info._ZN7cutlass13device_kernelIN5flash19enable_sm80_to_sm89INS1_16FlashAttnFwdSm80INS1_25CollectiveMainloopFwdSm80ILi4ELi1ELb0EN4cute5tupleIJNS5_1CILi128EEENS7_ILi48EEES8_EEELi128ENS_6half_tEfNS_4arch4Sm80ELb0ELb1ELb0ELb1ELb1ELb0ELb1ELb0EEENS1_21CollectiveEpilogueFwdINS6_IJS8_S8_S9_EEENS6_IJNS7_ILi1EEESH_SH_EEESB_SD_Li128ELb1ELb1ELb0ELb0EEENS1_19SingleTileSchedulerILb1ELb0ELb1ELi128EEEEEEEEEvNT_6ParamsE --------------------------
	.section	.nv.info._ZN7cutlass13device_kernelIN5flash19enable_sm80_to_sm89INS1_16FlashAttnFwdSm80INS1_25CollectiveMainloopFwdSm80ILi4ELi1ELb0EN4cute5tupleIJNS5_1CILi128EEENS7_ILi48EEES8_EEELi128ENS_6half_tEfNS_4arch4Sm80ELb0ELb1ELb0ELb1ELb1ELb0ELb1ELb0EEENS1_21CollectiveEpilogueFwdINS6_IJS8_S8_S9_EEENS6_IJNS7_ILi1EEESH_SH_EEESB_SD_Li128ELb1ELb1ELb0ELb0EEENS1_19SingleTileSchedulerILb1ELb0ELb1ELi128EEEEEEEEEvNT_6ParamsE,"",@"SHT_CUDA_INFO"
	.sectionflags	@""
	.align	4


	//----- nvinfo : EIATTR_CUDA_API_VERSION
	.align		4
        /*0000*/ 	.byte	0x04, 0x37
        /*0002*/ 	.short	(.L_600 - .L_599)
.L_599:
        /*0004*/ 	.word	0x00000082


	//----- nvinfo : EIATTR_KPARAM_INFO
	.align		4
.L_600:
        /*0008*/ 	.byte	0x04, 0x17
        /*000a*/ 	.short	(.L_602 - .L_601)
.L_601:
        /*000c*/ 	.word	0x00000000
        /*0010*/ 	.short	0x0000
        /*0012*/ 	.short	0x0000
        /*0014*/ 	.byte	0x00, 0xf0, 0x61, 0x10


	//----- nvinfo : EIATTR_SPARSE_MMA_MASK
	.align		4
.L_602:
        /*0018*/ 	.byte	0x03, 0x50
        /*001a*/ 	.short	0x0000


	//----- nvinfo : EIATTR_MAXREG_COUNT
	.align		4
        /*001c*/ 	.byte	0x03, 0x1b
        /*001e*/ 	.short	0x00ff


	//----- nvinfo : EIATTR_MERCURY_ISA_VERSION
	.align		4
        /*0020*/ 	.byte	0x03, 0x5f
        /*0022*/ 	.short	0x0101


	//----- nvinfo : EIATTR_EXIT_INSTR_OFFSETS
	.align		4
        /*0024*/ 	.byte	0x04, 0x1c
        /*0026*/ 	.short	(.L_604 - .L_603)


	//   ....[0]....
.L_603:
        /*0028*/ 	.word	0x00000010


	//----- nvinfo : EIATTR_MAX_THREADS
	.align		4
.L_604:
        /*002c*/ 	.byte	0x04, 0x05
        /*002e*/ 	.short	(.L_606 - .L_605)
.L_605:
        /*0030*/ 	.word	0x00000080
        /*0034*/ 	.word	0x00000001
        /*0038*/ 	.word	0x00000001


	//----- nvinfo : EIATTR_CBANK_PARAM_SIZE
	.align		4
.L_606:
        /*003c*/ 	.byte	0x03, 0x19
        /*003e*/ 	.short	0x0418


	//----- nvinfo : EIATTR_PARAM_CBANK
	.align		4
        /*0040*/ 	.byte	0x04, 0x0a
        /*0042*/ 	.short	(.L_608 - .L_607)
	.align		4
.L_607:
        /*0044*/ 	.word	index@(.nv.constant0._ZN7cutlass13device_kernelIN5flash19enable_sm80_to_sm89INS1_16FlashAttnFwdSm80INS1_25CollectiveMainloopFwdSm80ILi4ELi1ELb0EN4cute5tupleIJNS5_1CILi128EEENS7_ILi48EEES8_EEELi128ENS_6half_tEfNS_4arch4Sm80ELb0ELb1ELb0ELb1ELb1ELb0ELb1ELb0EEENS1_21CollectiveEpilogueFwdINS6_IJS8_S8_S9_EEENS6_IJNS7_ILi1EEESH_SH_EEESB_SD_Li128ELb1ELb1ELb0ELb0EEENS1_19SingleTileSchedulerILb1ELb0ELb1ELi128EEEEEEEEEvNT_6ParamsE)
        /*0048*/ 	.short	0x0210
        /*004a*/ 	.short	0x0418


	//----- nvinfo : EIATTR_SW_WAR
	.align		4
.L_608:
        /*004c*/ 	.byte	0x04, 0x36
        /*004e*/ 	.short	(.L_610 - .L_609)
.L_609:
        /*0050*/ 	.word	0x00000008
.L_610:


//--------------------- .nv.info._ZN7cutlass13device_kernelIN5flash19enable_sm80_to_sm89INS1_16FlashAttnFwdSm80INS1_25CollectiveMainloopFwdSm80ILi4ELi1ELb0EN4cute5tupleIJNS5_1CILi128EEENS7_ILi48EEES8_EEELi128ENS_6half_tEfNS_4arch4Sm80ELb0ELb1ELb0ELb1ELb1ELb1ELb1ELb0EEENS1_21CollectiveEpilogueFwdINS6_IJS8_S8_S9_EEENS6_IJNS7_ILi1EEESH_SH_EEESB_SD_Li128ELb1ELb1ELb0ELb0EEENS1_19SingleTileSchedulerILb1ELb0ELb1ELi128EEEEEEEEEvNT_6ParamsE --------------------------
	.section	.nv.info._ZN7cutlass13device_kernelIN5flash19enable_sm80_to_sm89INS1_16FlashAttnFwdSm80INS1_25CollectiveMainloopFwdSm80ILi4ELi1ELb0EN4cute5tupleIJNS5_1CILi128EEENS7_ILi48EEES8_EEELi128ENS_6half_tEfNS_4arch4Sm80ELb0ELb1ELb0ELb1ELb1ELb1ELb1ELb0EEENS1_21CollectiveEpilogueFwdINS6_IJS8_S8_S9_EEENS6_IJNS7_ILi1EEESH_SH_EEESB_SD_Li128ELb1ELb1ELb0ELb0EEENS1_19SingleTileSchedulerILb1ELb0ELb1ELi128EEEEEEEEEvNT_6ParamsE,"",@"SHT_CUDA_INFO"
	.sectionflags	@""
	.align	4


	//----- nvinfo : EIATTR_CUDA_API_VERSION
	.align		4
        /*0000*/ 	.byte	0x04, 0x37
        /*0002*/ 	.short	(.L_612 - .L_611)
.L_611:
        /*0004*/ 	.word	0x00000082


	//----- nvinfo : EIATTR_KPARAM_INFO
	.align		4
.L_612:
        /*0008*/ 	.byte	0x04, 0x17
        /*000a*/ 	.short	(.L_614 - .L_613)
.L_613:
        /*000c*/ 	.word	0x00000000
        /*0010*/ 	.short	0x0000
        /*0012*/ 	.short	0x0000
        /*0014*/ 	.byte	0x00, 0xf0, 0x61, 0x10


	//----- nvinfo : EIATTR_SPARSE_MMA_MASK
	.align		4
.L_614:
        /*0018*/ 	.byte	0x03, 0x50
        /*001a*/ 	.short	0x0000


	//----- nvinfo : EIATTR_MAXREG_COUNT
	.align		4
        /*001c*/ 	.byte	0x03, 0x1b
        /*001e*/ 	.short	0x00ff


	//----- nvinfo : EIATTR_MERCURY_ISA_VERSION
	.align		4
        /*0020*/ 	.byte	0x03, 0x5f
        /*0022*/ 	.short	0x0101


	//----- nvinfo : EIATTR_EXIT_INSTR_OFFSETS
	.align		4
        /*0024*/ 	.byte	0x04, 0x1c
        /*0026*/ 	.short	(.L_616 - .L_615)


	//   ....[0]....
.L_615:
        /*0028*/ 	.word	0x00000010


	//----- nvinfo : EIATTR_MAX_THREADS
	.align		4
.L_616:
        /*002c*/ 	.byte	0x04, 0x05
        /*002e*/ 	.short	(.L_618 - .L_617)
.L_617:
        /*0030*/ 	.word	0x00000080
        /*0034*/ 	.word	0x00000001
        /*0038*/ 	.word	0x00000001


	//----- nvinfo : EIATTR_CBANK_PARAM_SIZE
	.align		4
.L_618:
        /*003c*/ 	.byte	0x03, 0x19
        /*003e*/ 	.short	0x0418


	//----- nvinfo : EIATTR_PARAM_CBANK
	.align		4
        /*0040*/ 	.byte	0x04, 0x0a
        /*0042*/ 	.short	(.L_620 - .L_619)
	.align		4
.L_619:
        /*0044*/ 	.word	index@(.nv.constant0._ZN7cutlass13device_kernelIN5flash19enable_sm80_to_sm89INS1_16FlashAttnFwdSm80INS1_25CollectiveMainloopFwdSm80ILi4ELi1ELb0EN4cute5tupleIJNS5_1CILi128EEENS7_ILi48EEES8_EEELi128ENS_6half_tEfNS_4arch4Sm80ELb0ELb1ELb0ELb1ELb1ELb1ELb1ELb0EEENS1_21CollectiveEpilogueFwdINS6_IJS8_S8_S9_EEENS6_IJNS7_ILi1EEESH_SH_EEESB_SD_Li128ELb1ELb1ELb0ELb0EEENS1_19SingleTileSchedulerILb1ELb0ELb1ELi128EEEEEEEEEvNT_6ParamsE)
        /*0048*/ 	.short	0x0210
        /*004a*/ 	.short	0x0418


	//----- nvinfo : EIATTR_SW_WAR
	.align		4
.L_620:
        /*004c*/ 	.byte	0x04, 0x36
        /*004e*/ 	.short	(.L_622 - .L_621)
.L_621:
        /*0050*/ 	.word	0x00000008
.L_622:


//--------------------- .nv.info._ZN7cutlass13device_kernelIN5flash19enable_sm80_to_sm89INS1_16FlashAttnFwdSm80INS1_25CollectiveMainloopFwdSm80ILi4ELi1ELb0EN4cute5tupleIJNS5_1CILi128EEENS7_ILi64EEES8_EEELi128ENS_6half_tEfNS_4arch4Sm80ELb1ELb0ELb0ELb0ELb1ELb0ELb1ELb0EEENS1_21CollectiveEpilogueFwdINS6_IJS8_S8_S9_EEENS6_IJNS7_ILi1EEESH_SH_EEESB_SD_Li128ELb0ELb1ELb0ELb0EEENS1_30DynamicPersistentTileSchedulerILi128ELi128ELb0ELb1ELb0EEEEEEEEEvNT_6ParamsE --------------------------
	.section	.nv.info._ZN7cutlass13device_kernelIN5flash19enable_sm80_to_sm89INS1_16FlashAttnFwdSm80INS1_25CollectiveMainloopFwdSm80ILi4ELi1ELb0EN4cute5tupleIJNS5_1CILi128EEENS7_ILi64EEES8_EEELi128ENS_6half_tEfNS_4arch4Sm80ELb1ELb0ELb0ELb0ELb1ELb0ELb1ELb0EEENS1_21CollectiveEpilogueFwdINS6_IJS8_S8_S9_EEENS6_IJNS7_ILi1EEESH_SH_EEESB_SD_Li128ELb0ELb1ELb0ELb0EEENS1_30DynamicPersistentTileSchedulerILi128ELi128ELb0ELb1ELb0EEEEEEEEEvNT_6ParamsE,"",@"SHT_CUDA_INFO"
	.sectionflags	@""
	.align	4


	//----- nvinfo : EIATTR_CUDA_API_VERSION
	.align		4
        /*0000*/ 	.byte	0x04, 0x37
        /*0002*/ 	.short	(.L_624 - .L_623)
.L_623:
        /*0004*/ 	.word	0x00000082


	//----- nvinfo : EIATTR_KPARAM_INFO
	.align		4
.L_624:
        /*0008*/ 	.byte	0x04, 0x17
        /*000a*/ 	.short	(.L_626 - .L_625)
.L_625:
        /*000c*/ 	.word	0x00000000
        /*0010*/ 	.short	0x0000
        /*0012*/ 	.short	0x0000
        /*0014*/ 	.byte	0x00, 0xf0, 0xa1, 0x10


	//----- nvinfo : EIATTR_SPARSE_MMA_MASK
	.align		4
.L_626:
        /*0018*/ 	.byte	0x03, 0x50
        /*001a*/ 	.short	0x0000


	//----- nvinfo : EIATTR_MAXREG_COUNT
	.align		4
        /*001c*/ 	.byte	0x03, 0x1b
        /*001e*/ 	.short	0x00ff


	//----- nvinfo : EIATTR_MERCURY_ISA_VERSION
	.align		4
        /*0020*/ 	.byte	0x03, 0x5f
        /*0022*/ 	.short	0x0101


	//----- nvinfo : EIATTR_EXIT_INSTR_OFFSETS
	.align		4
        /*0024*/ 	.byte	0x04, 0x1c
        /*0026*/ 	.short	(.L_628 - .L_627)


	//   ....[0]....
.L_627:
        /*0028*/ 	.word	0x00000010


	//----- nvinfo : EIATTR_MAX_THREADS
	.align		4
.L_628:
        /*002c*/ 	.byte	0x04, 0x05
        /*002e*/ 	.short	(.L_630 - .L_629)
.L_629:
        /*0030*/ 	.word	0x00000080
        /*0034*/ 	.word	0x00000001
        /*0038*/ 	.word	0x00000001


	//----- nvinfo : EIATTR_CBANK_PARAM_SIZE
	.align		4
.L_630:
        /*003c*/ 	.byte	0x03, 0x19
        /*003e*/ 	.short	0x0428


	//----- nvinfo : EIATTR_PARAM_CBANK
	.align		4
        /*0040*/ 	.byte	0x04, 0x0a
        /*0042*/ 	.short	(.L_632 - .L_631)
	.align		4
.L_631:
        /*0044*/ 	.word	index@(.nv.constant0._ZN7cutlass13device_kernelIN5flash19enable_sm80_to_sm89INS1_16FlashAttnFwdSm80INS1_25CollectiveMainloopFwdSm80ILi4ELi1ELb0EN4cute5tupleIJNS5_1CILi128EEENS7_ILi64EEES8_EEELi128ENS_6half_tEfNS_4arch4Sm80ELb1ELb0ELb0ELb0ELb1ELb0ELb1ELb0EEENS1_21CollectiveEpilogueFwdINS6_IJS8_S8_S9_EEENS6_IJNS7_ILi1EEESH_SH_EEESB_SD_Li128ELb0ELb1ELb0ELb0EEENS1_30DynamicPersistentTileSchedulerILi128ELi128ELb0ELb1ELb0EEEEEEEEEvNT_6ParamsE)
        /*0048*/ 	.short	0x0210
        /*004a*/ 	.short	0x0428


	//----- nvinfo : EIATTR_SW_WAR
	.align		4
.L_632:
        /*004c*/ 	.byte	0x04, 0x36
        /*004e*/ 	.short	(.L_634 - .L_633)
.L_633:
        /*0050*/ 	.word	0x00000008
.L_634:


//--------------------- .nv.info._ZN7cutlass13device_kernelIN5flash19enable_sm80_to_sm89INS1_16FlashAttnFwdSm80INS1_25CollectiveMainloopFwdSm80ILi4ELi1ELb0EN4cute5tupleIJNS5_1CILi128EEENS7_ILi64EEES8_EEELi128ENS_6half_tEfNS_4arch4Sm80ELb1ELb0ELb0ELb1ELb1ELb0ELb1ELb0EEENS1_21CollectiveEpilogueFwdINS6_IJS8_S8_S9_EEENS6_IJNS7_ILi1EEESH_SH_EEESB_SD_Li128ELb1ELb1ELb0ELb0EEENS1_19SingleTileSchedulerILb1ELb0ELb1ELi128EEEEEEEEEvNT_6ParamsE --------------------------
	.section	.nv.info._ZN7cutlass13device_kernelIN5flash19enable_sm80_to_sm89INS1_16FlashAttnFwdSm80INS1_25CollectiveMainloopFwdSm80ILi4ELi1ELb0EN4cute5tupleIJNS5_1CILi128EEENS7_ILi64EEES8_EEELi128ENS_6half_tEfNS_4arch4Sm80ELb1ELb0ELb0ELb1ELb1ELb0ELb1ELb0EEENS1_21CollectiveEpilogueFwdINS6_IJS8_S8_S9_EEENS6_IJNS7_ILi1EEESH_SH_EEESB_SD_Li128ELb1ELb1ELb0ELb0EEENS1_19SingleTileSchedulerILb1ELb0ELb1ELi128EEEEEEEEEvNT_6ParamsE,"",@"SHT_CUDA_INFO"
	.sectionflags	@""
	.align	4


	//----- nvinfo : EIATTR_CUDA_API_VERSION
	.align		4
        /*0000*/ 	.byte	0x04, 0x37
        /*0002*/ 	.short	(.L_636 - .L_635)
.L_635:
        /*0004*/ 	.word	0x00000082


	//----- nvinfo : EIATTR_KPARAM_INFO
	.align		4
.L_636:
        /*0008*/ 	.byte	0x04, 0x17
        /*000a*/ 	.short	(.L_638 - .L_637)
.L_637:
        /*000c*/ 	.word	0x00000000
        /*0010*/ 	.short	0x0000
        /*0012*/ 	.short	0x0000
        /*0014*/ 	.byte	0x00, 0xf0, 0x61, 0x10


	//----- nvinfo : EIATTR_SPARSE_MMA_MASK
	.align		4
.L_638:
        /*0018*/ 	.byte	0x03, 0x50
        /*001a*/ 	.short	0x0000


	//----- nvinfo : EIATTR_MAXREG_COUNT
	.align		4
        /*001c*/ 	.byte	0x03, 0x1b
        /*001e*/ 	.short	0x00ff


	//----- nvinfo : EIATTR_MERCURY_ISA_VERSION
	.align		4
        /*0020*/ 	.byte	0x03, 0x5f
        /*0022*/ 	.short	0x0101


	//----- nvinfo : EIATTR_EXIT_INSTR_OFFSETS
	.align		4
        /*0024*/ 	.byte	0x04, 0x1c
        /*0026*/ 	.short	(.L_640 - .L_639)


	//   ....[0]....
.L_639:
        /*0028*/ 	.word	0x00000010


	//----- nvinfo : EIATTR_MAX_THREADS
	.align		4
.L_640:
        /*002c*/ 	.byte	0x04, 0x05
        /*002e*/ 	.short	(.L_642 - .L_641)
.L_641:
        /*0030*/ 	.word	0x00000080
        /*0034*/ 	.word	0x00000001
        /*0038*/ 	.word	0x00000001


	//----- nvinfo : EIATTR_CBANK_PARAM_SIZE
	.align		4
.L_642:
        /*003c*/ 	.byte	0x03, 0x19
        /*003e*/ 	.short	0x0418


	//----- nvinfo : EIATTR_PARAM_CBANK
	.align		4
        /*0040*/ 	.byte	0x04, 0x0a
        /*0042*/ 	.short	(.L_644 - .L_643)
	.align		4
.L_643:
        /*0044*/ 	.word	index@(.nv.constant0._ZN7cutlass13device_kernelIN5flash19enable_sm80_to_sm89INS1_16FlashAttnFwdSm80INS1_25CollectiveMainloopFwdSm80ILi4ELi1ELb0EN4cute5tupleIJNS5_1CILi128EEENS7_ILi64EEES8_EEELi128ENS_6half_tEfNS_4arch4Sm80ELb1ELb0ELb0ELb1ELb1ELb0ELb1ELb0EEENS1_21CollectiveEpilogueFwdINS6_IJS8_S8_S9_EEENS6_IJNS7_ILi1EEESH_SH_EEESB_SD_Li128ELb1ELb1ELb0ELb0EEENS1_19SingleTileSchedulerILb1ELb0ELb1ELi128EEEEEEEEEvNT_6ParamsE)
        /*0048*/ 	.short	0x0210
        /*004a*/ 	.short	0x0418


	//----- nvinfo : EIATTR_SW_WAR
	.align		4
.L_644:
        /*004c*/ 	.byte	0x04, 0x36
        /*004e*/ 	.short	(.L_646 - .L_645)
.L_645:
        /*0050*/ 	.word	0x00000008
.L_646:


//--------------------- .nv.info._ZN7cutlass13device_kernelIN5flash19enable_sm80_to_sm89INS1_16FlashAttnFwdSm80INS1_25CollectiveMainloopFwdSm80ILi4ELi1ELb0EN4cute5tupleIJNS5_1CILi128EEENS7_ILi64EEES8_EEELi128ENS_6half_tEfNS_4arch4Sm80ELb1ELb0ELb0ELb1ELb1ELb1ELb1ELb0EEENS1_21CollectiveEpilogueFwdINS6_IJS8_S8_S9_EEENS6_IJNS7_ILi1EEESH_SH_EEESB_SD_Li128ELb1ELb1ELb0ELb0EEENS1_19SingleTileSchedulerILb1ELb0ELb1ELi128EEEEEEEEEvNT_6ParamsE --------------------------
	.section	.nv.info._ZN7cutlass13device_kernelIN5flash19enable_sm80_to_sm89INS1_16FlashAttnFwdSm80INS1_25CollectiveMainloopFwdSm80ILi4ELi1ELb0EN4cute5tupleIJNS5_1CILi128EEENS7_ILi64EEES8_EEELi128ENS_6half_tEfNS_4arch4Sm80ELb1ELb0ELb0ELb1ELb1ELb1ELb1ELb0EEENS1_21CollectiveEpilogueFwdINS6_IJS8_S8_S9_EEENS6_IJNS7_ILi1EEESH_SH_EEESB_SD_Li128ELb1ELb1ELb0ELb0EEENS1_19SingleTileSchedulerILb1ELb0ELb1ELi128EEEEEEEEEvNT_6ParamsE,"",@"SHT_CUDA_INFO"
	.sectionflags	@""
	.align	4


	//----- nvinfo : EIATTR_CUDA_API_VERSION
	.align		4
        /*0000*/ 	.byte	0x04, 0x37
        /*0002*/ 	.short	(.L_648 - .L_647)
.L_647:
        /*0004*/ 	.word	0x00000082


	//----- nvinfo : EIATTR_KPARAM_INFO
	.align		4
.L_648:
        /*0008*/ 	.byte	0x04, 0x17
        /*000a*/ 	.short	(.L_650 - .L_649)
.L_649:
        /*000c*/ 	.word	0x00000000
        /*0010*/ 	.short	0x0000
        /*0012*/ 	.short	0x0000
        /*0014*/ 	.byte	0x00, 0xf0, 0x61, 0x10


	//----- nvinfo : EIATTR_SPARSE_MMA_MASK
	.align		4
.L_650:
        /*0018*/ 	.byte	0x03, 0x50
        /*001a*/ 	.short	0x0000


	//----- nvinfo : EIATTR_MAXREG_COUNT
	.align		4
        /*001c*/ 	.byte	0x03, 0x1b
        /*001e*/ 	.short	0x00ff


	//----- nvinfo : EIATTR_MERCURY_ISA_VERSION
	.align		4
        /*0020*/ 	.byte	0x03, 0x5f
        /*0022*/ 	.short	0x0101


	//----- nvinfo : EIATTR_EXIT_INSTR_OFFSETS
	.align		4
        /*0024*/ 	.byte	0x04, 0x1c
        /*0026*/ 	.short	(.L_652 - .L_651)


	//   ....[0]....
.L_651:
        /*0028*/ 	.word	0x00000010


	//----- nvinfo : EIATTR_MAX_THREADS
	.align		4
.L_652:
        /*002c*/ 	.byte	0x04, 0x05
        /*002e*/ 	.short	(.L_654 - .L_653)
.L_653:
        /*0030*/ 	.word	0x00000080
        /*0034*/ 	.word	0x00000001
        /*0038*/ 	.word	0x00000001


	//----- nvinfo : EIATTR_CBANK_PARAM_SIZE
	.align		4
.L_654:
        /*003c*/ 	.byte	0x03, 0x19
        /*003e*/ 	.short	0x0418


	//----- nvinfo : EIATTR_PARAM_CBANK
	.align		4
        /*0040*/ 	.byte	0x04, 0x0a
        /*0042*/ 	.short	(.L_656 - .L_655)
	.align		4
.L_655:
        /*0044*/ 	.word	index@(.nv.constant0._ZN7cutlass13device_kernelIN5flash19enable_sm80_to_sm89INS1_16FlashAttnFwdSm80INS1_25CollectiveMainloopFwdSm80ILi4ELi1ELb0EN4cute5tupleIJNS5_1CILi128EEENS7_ILi64EEES8_EEELi128ENS_6half_tEfNS_4arch4Sm80ELb1ELb0ELb0ELb1ELb1ELb1ELb1ELb0EEENS1_21CollectiveEpilogueFwdINS6_IJS8_S8_S9_EEENS6_IJNS7_ILi1EEESH_SH_EEESB_SD_Li128ELb1ELb1ELb0ELb0EEENS1_19SingleTileSchedulerILb1ELb0ELb1ELi128EEEEEEEEEvNT_6ParamsE)
        /*0048*/ 	.short	0x0210
        /*004a*/ 	.short	0x0418


	//----- nvinfo : EIATTR_SW_WAR
	.align		4
.L_656:
        /*004c*/ 	.byte	0x04, 0x36
        /*004e*/ 	.short	(.L_658 - .L_657)
.L_657:
        /*0050*/ 	.word	0x00000008
.L_658:


//--------------------- .nv.callgraph             --------------------------
	.section	.nv.callgraph,"",@"SHT_CUDA_CALLGRAPH"
	.align	4
	.sectionentsize	8
	.align		4
        /*0000*/ 	.word	0x00000000
	.align		4
        /*0004*/ 	.word	0xffffffff
	.align		4
        /*0008*/ 	.word	0x00000000
	.align		4
        /*000c*/ 	.word	0xfffffffe
	.align		4
        /*0010*/ 	.word	0x00000000
	.align		4
        /*0014*/ 	.word	0xfffffffd
	.align		4
        /*0018*/ 	.word	0x00000000
	.align		4
        /*001c*/ 	.word	0xfffffffc


//--------------------- .nv.constant4             --------------------------
	.section	.nv.constant4,"a",@progbits
	.align	8
	.align		8
.nv.constant4:
        /*0000*/ 	.dword	_ZN83_INTERNAL_44eea984_47_flash_fwd_hdim128_fp16_paged_softcapall_sm80_cu_cf07d2ef_36154cuda3std3__45__cpo5beginE
	.align		8
        /*0008*/ 	.dword	_ZN83_INTERNAL_44eea984_47_flash_fwd_hdim128_fp16_paged_softcapall_sm80_cu_cf07d2ef_36154cuda3std3__45__cpo3endE
	.align		8
        /*0010*/ 	.dword	_ZN83_INTERNAL_44eea984_47_flash_fwd_hdim128_fp16_paged_softcapall_sm80_cu_cf07d2ef_36154cuda3std3__45__cpo6cbeginE
	.align		8
        /*0018*/ 	.dword	_ZN83_INTERNAL_44eea984_47_flash_fwd_hdim128_fp16_paged_softcapall_sm80_cu_cf07d2ef_36154cuda3std3__45__cpo4cendE
	.align		8
        /*0020*/ 	.dword	_ZN83_INTERNAL_44eea984_47_flash_fwd_hdim128_fp16_paged_softcapall_sm80_cu_cf07d2ef_36154cuda3std3__485_GLOBAL__N__44eea984_47_flash_fwd_hdim128_fp16_paged_softcapall_sm80_cu_cf07d2ef_36156ignoreE
	.align		8
        /*0028*/ 	.dword	_ZN83_INTERNAL_44eea984_47_flash_fwd_hdim128_fp16_paged_softcapall_sm80_cu_cf07d2ef_36154cuda3std3__419piecewise_constructE
	.align		8
        /*0030*/ 	.dword	_ZN83_INTERNAL_44eea984_47_flash_fwd_hdim128_fp16_paged_softcapall_sm80_cu_cf07d2ef_36154cuda3std3__48in_placeE
	.align		8
        /*0038*/ 	.dword	_ZN83_INTERNAL_44eea984_47_flash_fwd_hdim128_fp16_paged_softcapall_sm80_cu_cf07d2ef_36154cuda3std6ranges3__45__cpo4swapE
	.align		8
        /*0040*/ 	.dword	_ZN83_INTERNAL_44eea984_47_flash_fwd_hdim128_fp16_paged_softcapall_sm80_cu_cf07d2ef_36154cuda3std6ranges3__45__cpo9iter_moveE
	.align		8
        /*0048*/ 	.dword	_ZN83_INTERNAL_44eea984_47_flash_fwd_hdim128_fp16_paged_softcapall_sm80_cu_cf07d2ef_36154cute7productE
	.align		8
        /*0050*/ 	.dword	_ZN83_INTERNAL_44eea984_47_flash_fwd_hdim128_fp16_paged_softcapall_sm80_cu_cf07d2ef_36154cute1_E


//--------------------- .text._ZN7cutlass13device_kernelIN5flash19enable_sm80_to_sm89INS1_16FlashAttnFwdSm80INS1_25CollectiveMainloopFwdSm80ILi8ELi1ELb1EN4cute5tupleIJNS5_1CILi128EEES8_S8_EEELi128ENS_6half_tEfNS_4arch4Sm80ELb0ELb0ELb1ELb0ELb1ELb0ELb1ELb0EEENS1_21CollectiveEpilogueFwdIS9_NS6_IJNS7_ILi1EEESF_SF_EEESA_SC_Li256ELb0ELb1ELb0ELb0EEENS1_19SingleTileSchedulerILb0ELb0ELb1ELi128EEEEEEEEEvNT_6ParamsE --------------------------
	.section	.text._ZN7cutlass13device_kernelIN5flash19enable_sm80_to_sm89INS1_16FlashAttnFwdSm80INS1_25CollectiveMainloopFwdSm80ILi8ELi1ELb1EN4cute5tupleIJNS5_1CILi128EEES8_S8_EEELi128ENS_6half_tEfNS_4arch4Sm80ELb0ELb0ELb1ELb0ELb1ELb0ELb1ELb0EEENS1_21CollectiveEpilogueFwdIS9_NS6_IJNS7_ILi1EEESF_SF_EEESA_SC_Li256ELb0ELb1ELb0ELb0EEENS1_19SingleTileSchedulerILb0ELb0ELb1ELi128EEEEEEEEEvNT_6ParamsE,"ax",@progbits
	.align	128
.text._ZN7cutlass13device_kernelIN5flash19enable_sm80_to_sm89INS1_16FlashAttnFwdSm80INS1_25CollectiveMainloopFwdSm80ILi8ELi1ELb1EN4cute5tupleIJNS5_1CILi128EEES8_S8_EEELi128ENS_6half_tEfNS_4arch4Sm80ELb0ELb0ELb1ELb0ELb1ELb0ELb1ELb0EEENS1_21CollectiveEpilogueFwdIS9_NS6_IJNS7_ILi1EEESF_SF_EEESA_SC_Li256ELb0ELb1ELb0ELb0EEENS1_19SingleTileSchedulerILb0ELb0ELb1ELi128EEEEEEEEEvNT_6ParamsE:
        .type           _ZN7cutlass13device_kernelIN5flash19enable_sm80_to_sm89INS1_16FlashAttnFwdSm80INS1_25CollectiveMainloopFwdSm80ILi8ELi1ELb1EN4cute5tupleIJNS5_1CILi128EEES8_S8_EEELi128ENS_6half_tEfNS_4arch4Sm80ELb0ELb0ELb1ELb0ELb1ELb0ELb1ELb0EEENS1_21CollectiveEpilogueFwdIS9_NS6_IJNS7_ILi1EEESF_SF_EEESA_SC_Li256ELb0ELb1ELb0ELb0EEENS1_19SingleTileSchedulerILb0ELb0ELb1ELi128EEEEEEEEEvNT_6ParamsE,@function
        .size           _ZN7cutlass13device_kernelIN5flash19enable_sm80_to_sm89INS1_16FlashAttnFwdSm80INS1_25CollectiveMainloopFwdSm80ILi8ELi1ELb1EN4cute5tupleIJNS5_1CILi128EEES8_S8_EEELi128ENS_6half_tEfNS_4arch4Sm80ELb0ELb0ELb1ELb0ELb1ELb0ELb1ELb0EEENS1_21CollectiveEpilogueFwdIS9_NS6_IJNS7_ILi1EEESF_SF_EEESA_SC_Li256ELb0ELb1ELb0ELb0EEENS1_19SingleTileSchedulerILb0ELb0ELb1ELi128EEEEEEEEEvNT_6ParamsE,(.L_x_36 - _ZN7cutlass13device_kernelIN5flash19enable_sm80_to_sm89INS1_16FlashAttnFwdSm80INS1_25CollectiveMainloopFwdSm80ILi8ELi1ELb1EN4cute5tupleIJNS5_1CILi128EEES8_S8_EEELi128ENS_6half_tEfNS_4arch4Sm80ELb0ELb0ELb1ELb0ELb1ELb0ELb1ELb0EEENS1_21CollectiveEpilogueFwdIS9_NS6_IJNS7_ILi1EEESF_SF_EEESA_SC_Li256ELb0ELb1ELb0ELb0EEENS1_19SingleTileSchedulerILb0ELb0ELb1ELi128EEEEEEEEEvNT_6ParamsE)
        .other          _ZN7cutlass13device_kernelIN5flash19enable_sm80_to_sm89INS1_16FlashAttnFwdSm80INS1_25CollectiveMainloopFwdSm80ILi8ELi1ELb1EN4cute5tupleIJNS5_1CILi128EEES8_S8_EEELi128ENS_6half_tEfNS_4arch4Sm80ELb0ELb0ELb1ELb0ELb1ELb0ELb1ELb0EEENS1_21CollectiveEpilogueFwdIS9_NS6_IJNS7_ILi1EEESF_SF_EEESA_SC_Li256ELb0ELb1ELb0ELb0EEENS1_19SingleTileSchedulerILb0ELb0ELb1ELi128EEEEEEEEEvNT_6ParamsE,@"STO_CUDA_ENTRY STV_DEFAULT"
_ZN7cutlass13device_kernelIN5flash19enable_sm80_to_sm89INS1_16FlashAttnFwdSm80INS1_25CollectiveMainloopFwdSm80ILi8ELi1ELb1EN4cute5tupleIJNS5_1CILi128EEES8_S8_EEELi128ENS_6half_tEfNS_4arch4Sm80ELb0ELb0ELb1ELb0ELb1ELb0ELb1ELb0EEENS1_21CollectiveEpilogueFwdIS9_NS6_IJNS7_ILi1EEESF_SF_EEESA_SC_Li256ELb0ELb1ELb0ELb0EEENS1_19SingleTileSchedulerILb0ELb0ELb1ELi128EEEEEEEEEvNT_6ParamsE:
[----:B------:R-:W-:Y:S01]  /*0000*/  LDC R1, c[0x0][0x28] ;  /* 0x00000a00ff017b82 */ /* 0x000fe20000000800 */
[----:B------:R-:W-:Y:S05]  /*0010*/  EXIT ;  /* 0x000000000000794d */ /* 0x000fea0003800000 */
.L_x_0:
[----:B------:R-:W-:-:S00]  /*0020*/  BRA `(.L_x_0) ;  /* 0xfffffffc00fc7947 */ /* 0x000fc0000383ffff */
[----:B------:R-:W-:-:S00]  /*0030*/  NOP ;  /* 0x0000000000007918 */ /* 0x000fc00000000000 */
        /* <DEDUP_REMOVED lines=12> */
.L_x_36:


//--------------------- .text._ZN7cutlass13device_kernelIN5flash19enable_sm80_to_sm89INS1_16FlashAttnFwdSm80INS1_25CollectiveMainloopFwdSm80ILi8ELi1ELb1EN4cute5tupleIJNS5_1CILi128EEES8_S8_EEELi128ENS_6half_tEfNS_4arch4Sm80ELb0ELb0ELb1ELb1ELb1ELb0ELb1ELb0EEENS1_21CollectiveEpilogueFwdIS9_NS6_IJNS7_ILi1EEESF_SF_EEESA_SC_Li256ELb1ELb1ELb0ELb0EEENS1_19SingleTileSchedulerILb1ELb0ELb1ELi128EEEEEEEEEvNT_6ParamsE --------------------------
	.section	.text._ZN7cutlass13device_kernelIN5flash19enable_sm80_to_sm89INS1_16FlashAttnFwdSm80INS1_25CollectiveMainloopFwdSm80ILi8ELi1ELb1EN4cute5tupleIJNS5_1CILi128EEES8_S8_EEELi128ENS_6half_tEfNS_4arch4Sm80ELb0ELb0ELb1ELb1ELb1ELb0ELb1ELb0EEENS1_21CollectiveEpilogueFwdIS9_NS6_IJNS7_ILi1EEESF_SF_EEESA_SC_Li256ELb1ELb1ELb0ELb0EEENS1_19SingleTileSchedulerILb1ELb0ELb1ELi128EEEEEEEEEvNT_6ParamsE,"ax",@progbits
	.align	128
.text._ZN7cutlass13device_kernelIN5flash19enable_sm80_to_sm89INS1_16FlashAttnFwdSm80INS1_25CollectiveMainloopFwdSm80ILi8ELi1ELb1EN4cute5tupleIJNS5_1CILi128EEES8_S8_EEELi128ENS_6half_tEfNS_4arch4Sm80ELb0ELb0ELb1ELb1ELb1ELb0ELb1ELb0EEENS1_21CollectiveEpilogueFwdIS9_NS6_IJNS7_ILi1EEESF_SF_EEESA_SC_Li256ELb1ELb1ELb0ELb0EEENS1_19SingleTileSchedulerILb1ELb0ELb1ELi128EEEEEEEEEvNT_6ParamsE:
        .type           _ZN7cutlass13device_kernelIN5flash19enable_sm80_to_sm89INS1_16FlashAttnFwdSm80INS1_25CollectiveMainloopFwdSm80ILi8ELi1ELb1EN4cute5tupleIJNS5_1CILi128EEES8_S8_EEELi128ENS_6half_tEfNS_4arch4Sm80ELb0ELb0ELb1ELb1ELb1ELb0ELb1ELb0EEENS1_21CollectiveEpilogueFwdIS9_NS6_IJNS7_ILi1EEESF_SF_EEESA_SC_Li256ELb1ELb1ELb0ELb0EEENS1_19SingleTileSchedulerILb1ELb0ELb1ELi128EEEEEEEEEvNT_6ParamsE,@function
        .size           _ZN7cutlass13device_kernelIN5flash19enable_sm80_to_sm89INS1_16FlashAttnFwdSm80INS1_25CollectiveMainloopFwdSm80ILi8ELi1ELb1EN4cute5tupleIJNS5_1CILi128EEES8_S8_EEELi128ENS_6half_tEfNS_4arch4Sm80ELb0ELb0ELb1ELb1ELb1ELb0ELb1ELb0EEENS1_21CollectiveEpilogueFwdIS9_NS6_IJNS7_ILi1EEESF_SF_EEESA_SC_Li256ELb1ELb1ELb0ELb0EEENS1_19SingleTileSchedulerILb1ELb0ELb1ELi128EEEEEEEEEvNT_6ParamsE,(.L_x_37 - _ZN7cutlass13device_kernelIN5flash19enable_sm80_to_sm89INS1_16FlashAttnFwdSm80INS1_25CollectiveMainloopFwdSm80ILi8ELi1ELb1EN4cute5tupleIJNS5_1CILi128EEES8_S8_EEELi128ENS_6half_tEfNS_4arch4Sm80ELb0ELb0ELb1ELb1ELb1ELb0ELb1ELb0EEENS1_21CollectiveEpilogueFwdIS9_NS6_IJNS7_ILi1EEESF_SF_EEESA_SC_Li256ELb1ELb1ELb0ELb0EEENS1_19SingleTileSchedulerILb1ELb0ELb1ELi128EEEEEEEEEvNT_6ParamsE)
        .other          _ZN7cutlass13device_kernelIN5flash19enable_sm80_to_sm89INS1_16FlashAttnFwdSm80INS1_25CollectiveMainloopFwdSm80ILi8ELi1ELb1EN4cute5tupleIJNS5_1CILi128EEES8_S8_EEELi128ENS_6half_tEfNS_4arch4Sm80ELb0ELb0ELb1ELb1ELb1ELb0ELb1ELb0EEENS1_21CollectiveEpilogueFwdIS9_NS6_IJNS7_ILi1EEESF_SF_EEESA_SC_Li256ELb1ELb1ELb0ELb0EEENS1_19SingleTileSchedulerILb1ELb0ELb1ELi128EEEEEEEEEvNT_6ParamsE,@"STO_CUDA_ENTRY STV_DEFAULT"
_ZN7cutlass13device_kernelIN5flash19enable_sm80_to_sm89INS1_16FlashAttnFwdSm80INS1_25CollectiveMainloopFwdSm80ILi8ELi1ELb1EN4cute5tupleIJNS5_1CILi128EEES8_S8_EEELi128ENS_6half_tEfNS_4arch4Sm80ELb0ELb0ELb1ELb1ELb1ELb0ELb1ELb0EEENS1_21CollectiveEpilogueFwdIS9_NS6_IJNS7_ILi1EEESF_SF_EEESA_SC_Li256ELb1ELb1ELb0ELb0EEENS1_19SingleTileSchedulerILb1ELb0ELb1ELi128EEEEEEEEEvNT_6ParamsE:
[----:B------:R-:W-:Y:S01]  /*0000*/  LDC R1, c[0x0][0x28] ;  /* 0x00000a00ff017b82 */ /* 0x000fe20000000800 */
[----:B------:R-:W-:Y:S05]  /*0010*/  EXIT ;  /* 0x000000000000794d */ /* 0x000fea0003800000 */
.L_x_1:
        /* <DEDUP_REMOVED lines=14> */
.L_x_37:


//--------------------- .text._ZN7cutlass13device_kernelIN5flash19enable_sm80_to_sm89INS1_16FlashAttnFwdSm80INS1_25CollectiveMainloopFwdSm80ILi8ELi1ELb1EN4cute5tupleIJNS5_1CILi128EEES8_S8_EEELi128ENS_6half_tEfNS_4arch4Sm80ELb0ELb0ELb1ELb1ELb1ELb1ELb1ELb0EEENS1_21CollectiveEpilogueFwdIS9_NS6_IJNS7_ILi1EEESF_SF_EEESA_SC_Li256ELb1ELb1ELb0ELb0EEENS1_19SingleTileSchedulerILb1ELb0ELb1ELi128EEEEEEEEEvNT_6ParamsE --------------------------
	.section	.text._ZN7cutlass13device_kernelIN5flash19enable_sm80_to_sm89INS1_16FlashAttnFwdSm80INS1_25CollectiveMainloopFwdSm80ILi8ELi1ELb1EN4cute5tupleIJNS5_1CILi128EEES8_S8_EEELi128ENS_6half_tEfNS_4arch4Sm80ELb0ELb0ELb1ELb1ELb1ELb1ELb1ELb0EEENS1_21CollectiveEpilogueFwdIS9_NS6_IJNS7_ILi1EEESF_SF_EEESA_SC_Li256ELb1ELb1ELb0ELb0EEENS1_19SingleTileSchedulerILb1ELb0ELb1ELi128EEEEEEEEEvNT_6ParamsE,"ax",@progbits
	.align	128
.text._ZN7cutlass13device_kernelIN5flash19enable_sm80_to_sm89INS1_16FlashAttnFwdSm80INS1_25CollectiveMainloopFwdSm80ILi8ELi1ELb1EN4cute5tupleIJNS5_1CILi128EEES8_S8_EEELi128ENS_6half_tEfNS_4arch4Sm80ELb0ELb0ELb1ELb1ELb1ELb1ELb1ELb0EEENS1_21CollectiveEpilogueFwdIS9_NS6_IJNS7_ILi1EEESF_SF_EEESA_SC_Li256ELb1ELb1ELb0ELb0EEENS1_19SingleTileSchedulerILb1ELb0ELb1ELi128EEEEEEEEEvNT_6ParamsE:
        .type           _ZN7cutlass13device_kernelIN5flash19enable_sm80_to_sm89INS1_16FlashAttnFwdSm80INS1_25CollectiveMainloopFwdSm80ILi8ELi1ELb1EN4cute5tupleIJNS5_1CILi128EEES8_S8_EEELi128ENS_6half_tEfNS_4arch4Sm80ELb0ELb0ELb1ELb1ELb1ELb1ELb1ELb0EEENS1_21CollectiveEpilogueFwdIS9_NS6_IJNS7_ILi1EEESF_SF_EEESA_SC_Li256ELb1ELb1ELb0ELb0EEENS1_19SingleTileSchedulerILb1ELb0ELb1ELi128EEEEEEEEEvNT_6ParamsE,@function
        .size           _ZN7cutlass13device_kernelIN5flash19enable_sm80_to_sm89INS1_16FlashAttnFwdSm80INS1_25CollectiveMainloopFwdSm80ILi8ELi1ELb1EN4cute5tupleIJNS5_1CILi128EEES8_S8_EEELi128ENS_6half_tEfNS_4arch4Sm80ELb0ELb0ELb1ELb1ELb1ELb1ELb1ELb0EEENS1_21CollectiveEpilogueFwdIS9_NS6_IJNS7_ILi1EEESF_SF_EEESA_SC_Li256ELb1ELb1ELb0ELb0EEENS1_19SingleTileSchedulerILb1ELb0ELb1ELi128EEEEEEEEEvNT_6ParamsE,(.L_x_38 - _ZN7cutlass13device_kernelIN5flash19enable_sm80_to_sm89INS1_16FlashAttnFwdSm80INS1_25CollectiveMainloopFwdSm80ILi8ELi1ELb1EN4cute5tupleIJNS5_1CILi128EEES8_S8_EEELi128ENS_6half_tEfNS_4arch4Sm80ELb0ELb0ELb1ELb1ELb1ELb1ELb1ELb0EEENS1_21CollectiveEpilogueFwdIS9_NS6_IJNS7_ILi1EEESF_SF_EEESA_SC_Li256ELb1ELb1ELb0ELb0EEENS1_19SingleTileSchedulerILb1ELb0ELb1ELi128EEEEEEEEEvNT_6ParamsE)
        .other          _ZN7cutlass13device_kernelIN5flash19enable_sm80_to_sm89INS1_16FlashAttnFwdSm80INS1_25CollectiveMainloopFwdSm80ILi8ELi1ELb1EN4cute5tupleIJNS5_1CILi128EEES8_S8_EEELi128ENS_6half_tEfNS_4arch4Sm80ELb0ELb0ELb1ELb1ELb1ELb1ELb1ELb0EEENS1_21CollectiveEpilogueFwdIS9_NS6_IJNS7_ILi1EEESF_SF_EEESA_SC_Li256ELb1ELb1ELb0ELb0EEENS1_19SingleTileSchedulerILb1ELb0ELb1ELi128EEEEEEEEEvNT_6ParamsE,@"STO_CUDA_ENTRY STV_DEFAULT"
_ZN7cutlass13device_kernelIN5flash19enable_sm80_to_sm89INS1_16FlashAttnFwdSm80INS1_25CollectiveMainloopFwdSm80ILi8ELi1ELb1EN4cute5tupleIJNS5_1CILi128EEES8_S8_EEELi128ENS_6half_tEfNS_4arch4Sm80ELb0ELb0ELb1ELb1ELb1ELb1ELb1ELb0EEENS1_21CollectiveEpilogueFwdIS9_NS6_IJNS7_ILi1EEESF_SF_EEESA_SC_Li256ELb1ELb1ELb0ELb0EEENS1_19SingleTileSchedulerILb1ELb0ELb1ELi128EEEEEEEEEvNT_6ParamsE:
[----:B------:R-:W-:Y:S01]  /*0000*/  LDC R1, c[0x0][0x28] ;  /* 0x00000a00ff017b82 */ /* 0x000fe20000000800 */
[----:B------:R-:W-:Y:S05]  /*0010*/  EXIT ;  /* 0x000000000000794d */ /* 0x000fea0003800000 */
.L_x_2:
        /* <DEDUP_REMOVED lines=14> */
.L_x_38:


//--------------------- .text._ZN7cutlass13device_kernelIN5flash19enable_sm80_to_sm89INS1_16FlashAttnFwdSm80INS1_25CollectiveMainloopFwdSm80ILi8ELi1ELb1EN4cute5tupleIJNS5_1CILi128EEENS7_ILi96EEES8_EEELi128ENS_6half_tEfNS_4arch4Sm80ELb0ELb1ELb1ELb0ELb1ELb0ELb1ELb0EEENS1_21CollectiveEpilogueFwdINS6_IJS8_S8_S9_EEENS6_IJNS7_ILi1EEESH_SH_EEESB_SD_Li256ELb0ELb1ELb0ELb0EEENS1_19SingleTileSchedulerILb0ELb0ELb1ELi128EEEEEEEEEvNT_6ParamsE --------------------------
	.section	.text._ZN7cutlass13device_kernelIN5flash19enable_sm80_to_sm89INS1_16FlashAttnFwdSm80INS1_25CollectiveMainloopFwdSm80ILi8ELi1ELb1EN4cute5tupleIJNS5_1CILi128EEENS7_ILi96EEES8_EEELi128ENS_6half_tEfNS_4arch4Sm80ELb0ELb1ELb1ELb0ELb1ELb0ELb1ELb0EEENS1_21CollectiveEpilogueFwdINS6_IJS8_S8_S9_EEENS6_IJNS7_ILi1EEESH_SH_EEESB_SD_Li256ELb0ELb1ELb0ELb0EEENS1_19SingleTileSchedulerILb0ELb0ELb1ELi128EEEEEEEEEvNT_6ParamsE,"ax",@progbits
	.align	128
.text._ZN7cutlass13device_kernelIN5flash19enable_sm80_to_sm89INS1_16FlashAttnFwdSm80INS1_25CollectiveMainloopFwdSm80ILi8ELi1ELb1EN4cute5tupleIJNS5_1CILi128EEENS7_ILi96EEES8_EEELi128ENS_6half_tEfNS_4arch4Sm80ELb0ELb1ELb1ELb0ELb1ELb0ELb1ELb0EEENS1_21CollectiveEpilogueFwdINS6_IJS8_S8_S9_EEENS6_IJNS7_ILi1EEESH_SH_EEESB_SD_Li256ELb0ELb1ELb0ELb0EEENS1_19SingleTileSchedulerILb0ELb0ELb1ELi128EEEEEEEEEvNT_6ParamsE:
        .type           _ZN7cutlass13device_kernelIN5flash19enable_sm80_to_sm89INS1_16FlashAttnFwdSm80INS1_25CollectiveMainloopFwdSm80ILi8ELi1ELb1EN4cute5tupleIJNS5_1CILi128EEENS7_ILi96EEES8_EEELi128ENS_6half_tEfNS_4arch4Sm80ELb0ELb1ELb1ELb0ELb1ELb0ELb1ELb0EEENS1_21CollectiveEpilogueFwdINS6_IJS8_S8_S9_EEENS6_IJNS7_ILi1EEESH_SH_EEESB_SD_Li256ELb0ELb1ELb0ELb0EEENS1_19SingleTileSchedulerILb0ELb0ELb1ELi128EEEEEEEEEvNT_6ParamsE,@function
        .size           _ZN7cutlass13device_kernelIN5flash19enable_sm80_to_sm89INS1_16FlashAttnFwdSm80INS1_25CollectiveMainloopFwdSm80ILi8ELi1ELb1EN4cute5tupleIJNS5_1CILi128EEENS7_ILi96EEES8_EEELi128ENS_6half_tEfNS_4arch4Sm80ELb0ELb1ELb1ELb0ELb1ELb0ELb1ELb0EEENS1_21CollectiveEpilogueFwdINS6_IJS8_S8_S9_EEENS6_IJNS7_ILi1EEESH_SH_EEESB_SD_Li256ELb0ELb1ELb0ELb0EEENS1_19SingleTileSchedulerILb0ELb0ELb1ELi128EEEEEEEEEvNT_6ParamsE,(.L_x_39 - _ZN7cutlass13device_kernelIN5flash19enable_sm80_to_sm89INS1_16FlashAttnFwdSm80INS1_25CollectiveMainloopFwdSm80ILi8ELi1ELb1EN4cute5tupleIJNS5_1CILi128EEENS7_ILi96EEES8_EEELi128ENS_6half_tEfNS_4arch4Sm80ELb0ELb1ELb1ELb0ELb1ELb0ELb1ELb0EEENS1_21CollectiveEpilogueFwdINS6_IJS8_S8_S9_EEENS6_IJNS7_ILi1EEESH_SH_EEESB_SD_Li256ELb0ELb1ELb0ELb0EEENS1_19SingleTileSchedulerILb0ELb0ELb1ELi128EEEEEEEEEvNT_6ParamsE)
        .other          _ZN7cutlass13device_kernelIN5flash19enable_sm80_to_sm89INS1_16FlashAttnFwdSm80INS1_25CollectiveMainloopFwdSm80ILi8ELi1ELb1EN4cute5tupleIJNS5_1CILi128EEENS7_ILi96EEES8_EEELi128ENS_6half_tEfNS_4arch4Sm80ELb0ELb1ELb1ELb0ELb1ELb0ELb1ELb0EEENS1_21CollectiveEpilogueFwdINS6_IJS8_S8_S9_EEENS6_IJNS7_ILi1EEESH_SH_EEESB_SD_Li256ELb0ELb1ELb0ELb0EEENS1_19SingleTileSchedulerILb0ELb0ELb1ELi128EEEEEEEEEvNT_6ParamsE,@"STO_CUDA_ENTRY STV_DEFAULT"
_ZN7cutlass13device_kernelIN5flash19enable_sm80_to_sm89INS1_16FlashAttnFwdSm80INS1_25CollectiveMainloopFwdSm80ILi8ELi1ELb1EN4cute5tupleIJNS5_1CILi128EEENS7_ILi96EEES8_EEELi128ENS_6half_tEfNS_4arch4Sm80ELb0ELb1ELb1ELb0ELb1ELb0ELb1ELb0EEENS1_21CollectiveEpilogueFwdINS6_IJS8_S8_S9_EEENS6_IJNS7_ILi1EEESH_SH_EEESB_SD_Li256ELb0ELb1ELb0ELb0EEENS1_19SingleTileSchedulerILb0ELb0ELb1ELi128EEEEEEEEEvNT_6ParamsE:
[----:B------:R-:W-:Y:S01]  /*0000*/  LDC R1, c[0x0][0x28] ;  /* 0x00000a00ff017b82 */ /* 0x000fe20000000800 */
[----:B------:R-:W-:Y:S05]  /*0010*/  EXIT ;  /* 0x000000000000794d */ /* 0x000fea0003800000 */
.L_x_3:
        /* <DEDUP_REMOVED lines=14> */
.L_x_39:


//--------------------- .text._ZN7cutlass13device_kernelIN5flash19enable_sm80_to_sm89INS1_16FlashAttnFwdSm80INS1_25CollectiveMainloopFwdSm80ILi8ELi1ELb1EN4cute5tupleIJNS5_1CILi128EEENS7_ILi96EEES8_EEELi128ENS_6half_tEfNS_4arch4Sm80ELb0ELb1ELb1ELb1ELb1ELb0ELb1ELb0EEENS1_21CollectiveEpilogueFwdINS6_IJS8_S8_S9_EEENS6_IJNS7_ILi1EEESH_SH_EEESB_SD_Li256ELb1ELb1ELb0ELb0EEENS1_19SingleTileSchedulerILb1ELb0ELb1ELi128EEEEEEEEEvNT_6ParamsE --------------------------
	.section	.text._ZN7cutlass13device_kernelIN5flash19enable_sm80_to_sm89INS1_16FlashAttnFwdSm80INS1_25CollectiveMainloopFwdSm80ILi8ELi1ELb1EN4cute5tupleIJNS5_1CILi128EEENS7_ILi96EEES8_EEELi128ENS_6half_tEfNS_4arch4Sm80ELb0ELb1ELb1ELb1ELb1ELb0ELb1ELb0EEENS1_21CollectiveEpilogueFwdINS6_IJS8_S8_S9_EEENS6_IJNS7_ILi1EEESH_SH_EEESB_SD_Li256ELb1ELb1ELb0ELb0EEENS1_19SingleTileSchedulerILb1ELb0ELb1ELi128EEEEEEEEEvNT_6ParamsE,"ax",@progbits
	.align	128
.text._ZN7cutlass13device_kernelIN5flash19enable_sm80_to_sm89INS1_16FlashAttnFwdSm80INS1_25CollectiveMainloopFwdSm80ILi8ELi1ELb1EN4cute5tupleIJNS5_1CILi128EEENS7_ILi96EEES8_EEELi128ENS_6half_tEfNS_4arch4Sm80ELb0ELb1ELb1ELb1ELb1ELb0ELb1ELb0EEENS1_21CollectiveEpilogueFwdINS6_IJS8_S8_S9_EEENS6_IJNS7_ILi1EEESH_SH_EEESB_SD_Li256ELb1ELb1ELb0ELb0EEENS1_19SingleTileSchedulerILb1ELb0ELb1ELi128EEEEEEEEEvNT_6ParamsE:
        .type           _ZN7cutlass13device_kernelIN5flash19enable_sm80_to_sm89INS1_16FlashAttnFwdSm80INS1_25CollectiveMainloopFwdSm80ILi8ELi1ELb1EN4cute5tupleIJNS5_1CILi128EEENS7_ILi96EEES8_EEELi128ENS_6half_tEfNS_4arch4Sm80ELb0ELb1ELb1ELb1ELb1ELb0ELb1ELb0EEENS1_21CollectiveEpilogueFwdINS6_IJS8_S8_S9_EEENS6_IJNS7_ILi1EEESH_SH_EEESB_SD_Li256ELb1ELb1ELb0ELb0EEENS1_19SingleTileSchedulerILb1ELb0ELb1ELi128EEEEEEEEEvNT_6ParamsE,@function
        .size           _ZN7cutlass13device_kernelIN5flash19enable_sm80_to_sm89INS1_16FlashAttnFwdSm80INS1_25CollectiveMainloopFwdSm80ILi8ELi1ELb1EN4cute5tupleIJNS5_1CILi128EEENS7_ILi96EEES8_EEELi128ENS_6half_tEfNS_4arch4Sm80ELb0ELb1ELb1ELb1ELb1ELb0ELb1ELb0EEENS1_21CollectiveEpilogueFwdINS6_IJS8_S8_S9_EEENS6_IJNS7_ILi1EEESH_SH_EEESB_SD_Li256ELb1ELb1ELb0ELb0EEENS1_19SingleTileSchedulerILb1ELb0ELb1ELi128EEEEEEEEEvNT_6ParamsE,(.L_x_40 - _ZN7cutlass13device_kernelIN5flash19enable_sm80_to_sm89INS1_16FlashAttnFwdSm80INS1_25CollectiveMainloopFwdSm80ILi8ELi1ELb1EN4cute5tupleIJNS5_1CILi128EEENS7_ILi96EEES8_EEELi128ENS_6half_tEfNS_4arch4Sm80ELb0ELb1ELb1ELb1ELb1ELb0ELb1ELb0EEENS1_21CollectiveEpilogueFwdINS6_IJS8_S8_S9_EEENS6_IJNS7_ILi1EEESH_SH_EEESB_SD_Li256ELb1ELb1ELb0ELb0EEENS1_19SingleTileSchedulerILb1ELb0ELb1ELi128EEEEEEEEEvNT_6ParamsE)
        .other          _ZN7cutlass13device_kernelIN5flash19enable_sm80_to_sm89INS1_16FlashAttnFwdSm80INS1_25CollectiveMainloopFwdSm80ILi8ELi1ELb1EN4cute5tupleIJNS5_1CILi128EEENS7_ILi96EEES8_EEELi128ENS_6half_tEfNS_4arch4Sm80ELb0ELb1ELb1ELb1ELb1ELb0ELb1ELb0EEENS1_21CollectiveEpilogueFwdINS6_IJS8_S8_S9_EEENS6_IJNS7_ILi1EEESH_SH_EEESB_SD_Li256ELb1ELb1ELb0ELb0EEENS1_19SingleTileSchedulerILb1ELb0ELb1ELi128EEEEEEEEEvNT_6ParamsE,@"STO_CUDA_ENTRY STV_DEFAULT"
_ZN7cutlass13device_kernelIN5flash19enable_sm80_to_sm89INS1_16FlashAttnFwdSm80INS1_25CollectiveMainloopFwdSm80ILi8ELi1ELb1EN4cute5tupleIJNS5_1CILi128EEENS7_ILi96EEES8_EEELi128ENS_6half_tEfNS_4arch4Sm80ELb0ELb1ELb1ELb1ELb1ELb0ELb1ELb0EEENS1_21CollectiveEpilogueFwdINS6_IJS8_S8_S9_EEENS6_IJNS7_ILi1EEESH_SH_EEESB_SD_Li256ELb1ELb1ELb0ELb0EEENS1_19SingleTileSchedulerILb1ELb0ELb1ELi128EEEEEEEEEvNT_6ParamsE:
[----:B------:R-:W-:Y:S01]  /*0000*/  LDC R1, c[0x0][0x28] ;  /* 0x00000a00ff017b82 */ /* 0x000fe20000000800 */
[----:B------:R-:W-:Y:S05]  /*0010*/  EXIT ;  /* 0x000000000000794d */ /* 0x000fea0003800000 */
.L_x_4:
        /* <DEDUP_REMOVED lines=14> */
.L_x_40:


//--------------------- .text._ZN7cutlass13device_kernelIN5flash19enable_sm80_to_sm89INS1_16FlashAttnFwdSm80INS1_25CollectiveMainloopFwdSm80ILi8ELi1ELb1EN4cute5tupleIJNS5_1CILi128EEENS7_ILi96EEES8_EEELi128ENS_6half_tEfNS_4arch4Sm80ELb0ELb1ELb1ELb1ELb1ELb1ELb1ELb0EEENS1_21CollectiveEpilogueFwdINS6_IJS8_S8_S9_EEENS6_IJNS7_ILi1EEESH_SH_EEESB_SD_Li256ELb1ELb1ELb0ELb0EEENS1_19SingleTileSchedulerILb1ELb0ELb1ELi128EEEEEEEEEvNT_6ParamsE --------------------------
	.section	.text._ZN7cutlass13device_kernelIN5flash19enable_sm80_to_sm89INS1_16FlashAttnFwdSm80INS1_25CollectiveMainloopFwdSm80ILi8ELi1ELb1EN4cute5tupleIJNS5_1CILi128EEENS7_ILi96EEES8_EEELi128ENS_6half_tEfNS_4arch4Sm80ELb0ELb1ELb1ELb1ELb1ELb1ELb1ELb0EEENS1_21CollectiveEpilogueFwdINS6_IJS8_S8_S9_EEENS6_IJNS7_ILi1EEESH_SH_EEESB_SD_Li256ELb1ELb1ELb0ELb0EEENS1_19SingleTileSchedulerILb1ELb0ELb1ELi128EEEEEEEEEvNT_6ParamsE,"ax",@progbits
	.align	128
.text._ZN7cutlass13device_kernelIN5flash19enable_sm80_to_sm89INS1_16FlashAttnFwdSm80INS1_25CollectiveMainloopFwdSm80ILi8ELi1ELb1EN4cute5tupleIJNS5_1CILi128EEENS7_ILi96EEES8_EEELi128ENS_6half_tEfNS_4arch4Sm80ELb0ELb1ELb1ELb1ELb1ELb1ELb1ELb0EEENS1_21CollectiveEpilogueFwdINS6_IJS8_S8_S9_EEENS6_IJNS7_ILi1EEESH_SH_EEESB_SD_Li256ELb1ELb1ELb0ELb0EEENS1_19SingleTileSchedulerILb1ELb0ELb1ELi128EEEEEEEEEvNT_6ParamsE:
        .type           _ZN7cutlass13device_kernelIN5flash19enable_sm80_to_sm89INS1_16FlashAttnFwdSm80INS1_25CollectiveMainloopFwdSm80ILi8ELi1ELb1EN4cute5tupleIJNS5_1CILi128EEENS7_ILi96EEES8_EEELi128ENS_6half_tEfNS_4arch4Sm80ELb0ELb1ELb1ELb1ELb1ELb1ELb1ELb0EEENS1_21CollectiveEpilogueFwdINS6_IJS8_S8_S9_EEENS6_IJNS7_ILi1EEESH_SH_EEESB_SD_Li256ELb1ELb1ELb0ELb0EEENS1_19SingleTileSchedulerILb1ELb0ELb1ELi128EEEEEEEEEvNT_6ParamsE,@function
        .size           _ZN7cutlass13device_kernelIN5flash19enable_sm80_to_sm89INS1_16FlashAttnFwdSm80INS1_25CollectiveMainloopFwdSm80ILi8ELi1ELb1EN4cute5tupleIJNS5_1CILi128EEENS7_ILi96EEES8_EEELi128ENS_6half_tEfNS_4arch4Sm80ELb0ELb1ELb1ELb1ELb1ELb1ELb1ELb0EEENS1_21CollectiveEpilogueFwdINS6_IJS8_S8_S9_EEENS6_IJNS7_ILi1EEESH_SH_EEESB_SD_Li256ELb1ELb1ELb0ELb0EEENS1_19SingleTileSchedulerILb1ELb0ELb1ELi128EEEEEEEEEvNT_6ParamsE,(.L_x_41 - _ZN7cutlass13device_kernelIN5flash19enable_sm80_to_sm89INS1_16FlashAttnFwdSm80INS1_25CollectiveMainloopFwdSm80ILi8ELi1ELb1EN4cute5tupleIJNS5_1CILi128EEENS7_ILi96EEES8_EEELi128ENS_6half_tEfNS_4arch4Sm80ELb0ELb1ELb1ELb1ELb1ELb1ELb1ELb0EEENS1_21CollectiveEpilogueFwdINS6_IJS8_S8_S9_EEENS6_IJNS7_ILi1EEESH_SH_EEESB_SD_Li256ELb1ELb1ELb0ELb0EEENS1_19SingleTileSchedulerILb1ELb0ELb1ELi128EEEEEEEEEvNT_6ParamsE)
        .other          _ZN7cutlass13device_kernelIN5flash19enable_sm80_to_sm89INS1_16FlashAttnFwdSm80INS1_25CollectiveMainloopFwdSm80ILi8ELi1ELb1EN4cute5tupleIJNS5_1CILi128EEENS7_ILi96EEES8_EEELi128ENS_6half_tEfNS_4arch4Sm80ELb0ELb1ELb1ELb1ELb1ELb1ELb1ELb0EEENS1_21CollectiveEpilogueFwdINS6_IJS8_S8_S9_EEENS6_IJNS7_ILi1EEESH_SH_EEESB_SD_Li256ELb1ELb1ELb0ELb0EEENS1_19SingleTileSchedulerILb1ELb0ELb1ELi128EEEEEEEEEvNT_6ParamsE,@"STO_CUDA_ENTRY STV_DEFAULT"
_ZN7cutlass13device_kernelIN5flash19enable_sm80_to_sm89INS1_16FlashAttnFwdSm80INS1_25CollectiveMainloopFwdSm80ILi8ELi1ELb1EN4cute5tupleIJNS5_1CILi128EEENS7_ILi96EEES8_EEELi128ENS_6half_tEfNS_4arch4Sm80ELb0ELb1ELb1ELb1ELb1ELb1ELb1ELb0EEENS1_21CollectiveEpilogueFwdINS6_IJS8_S8_S9_EEENS6_IJNS7_ILi1EEESH_SH_EEESB_SD_Li256ELb1ELb1ELb0ELb0EEENS1_19SingleTileSchedulerILb1ELb0ELb1ELi128EEEEEEEEEvNT_6ParamsE:
[----:B------:R-:W-:Y:S01]  /*0000*/  LDC R1, c[0x0][0x28] ;  /* 0x00000a00ff017b82 */ /* 0x000fe20000000800 */
[----:B------:R-:W-:Y:S05]  /*0010*/  EXIT ;  /* 0x000000000000794d */ /* 0x000fea0003800000 */
.L_x_5:
        /* <DEDUP_REMOVED lines=14> */
.L_x_41:


//--------------------- .text._ZN7cutlass13device_kernelIN5flash19enable_sm80_to_sm89INS1_16FlashAttnFwdSm80INS1_25CollectiveMainloopFwdSm80ILi8ELi1ELb1EN4cute5tupleIJNS5_1CILi128EEES8_S8_EEELi128ENS_6half_tEfNS_4arch4Sm80ELb1ELb0ELb1ELb0ELb1ELb0ELb1ELb0EEENS1_21CollectiveEpilogueFwdIS9_NS6_IJNS7_ILi1EEESF_SF_EEESA_SC_Li256ELb0ELb1ELb0ELb0EEENS1_30DynamicPersistentTileSchedulerILi256ELi256ELb0ELb1ELb0EEEEEEEEEvNT_6ParamsE --------------------------
	.section	.text._ZN7cutlass13device_kernelIN5flash19enable_sm80_to_sm89INS1_16FlashAttnFwdSm80INS1_25CollectiveMainloopFwdSm80ILi8ELi1ELb1EN4cute5tupleIJNS5_1CILi128EEES8_S8_EEELi128ENS_6half_tEfNS_4arch4Sm80ELb1ELb0ELb1ELb0ELb1ELb0ELb1ELb0EEENS1_21CollectiveEpilogueFwdIS9_NS6_IJNS7_ILi1EEESF_SF_EEESA_SC_Li256ELb0ELb1ELb0ELb0EEENS1_30DynamicPersistentTileSchedulerILi256ELi256ELb0ELb1ELb0EEEEEEEEEvNT_6ParamsE,"ax",@progbits
	.align	128
.text._ZN7cutlass13device_kernelIN5flash19enable_sm80_to_sm89INS1_16FlashAttnFwdSm80INS1_25CollectiveMainloopFwdSm80ILi8ELi1ELb1EN4cute5tupleIJNS5_1CILi128EEES8_S8_EEELi128ENS_6half_tEfNS_4arch4Sm80ELb1ELb0ELb1ELb0ELb1ELb0ELb1ELb0EEENS1_21CollectiveEpilogueFwdIS9_NS6_IJNS7_ILi1EEESF_SF_EEESA_SC_Li256ELb0ELb1ELb0ELb0EEENS1_30DynamicPersistentTileSchedulerILi256ELi256ELb0ELb1ELb0EEEEEEEEEvNT_6ParamsE:
        .type           _ZN7cutlass13device_kernelIN5flash19enable_sm80_to_sm89INS1_16FlashAttnFwdSm80INS1_25CollectiveMainloopFwdSm80ILi8ELi1ELb1EN4cute5tupleIJNS5_1CILi128EEES8_S8_EEELi128ENS_6half_tEfNS_4arch4Sm80ELb1ELb0ELb1ELb0ELb1ELb0ELb1ELb0EEENS1_21CollectiveEpilogueFwdIS9_NS6_IJNS7_ILi1EEESF_SF_EEESA_SC_Li256ELb0ELb1ELb0ELb0EEENS1_30DynamicPersistentTileSchedulerILi256ELi256ELb0ELb1ELb0EEEEEEEEEvNT_6ParamsE,@function
        .size           _ZN7cutlass13device_kernelIN5flash19enable_sm80_to_sm89INS1_16FlashAttnFwdSm80INS1_25CollectiveMainloopFwdSm80ILi8ELi1ELb1EN4cute5tupleIJNS5_1CILi128EEES8_S8_EEELi128ENS_6half_tEfNS_4arch4Sm80ELb1ELb0ELb1ELb0ELb1ELb0ELb1ELb0EEENS1_21CollectiveEpilogueFwdIS9_NS6_IJNS7_ILi1EEESF_SF_EEESA_SC_Li256ELb0ELb1ELb0ELb0EEENS1_30DynamicPersistentTileSchedulerILi256ELi256ELb0ELb1ELb0EEEEEEEEEvNT_6ParamsE,(.L_x_42 - _ZN7cutlass13device_kernelIN5flash19enable_sm80_to_sm89INS1_16FlashAttnFwdSm80INS1_25CollectiveMainloopFwdSm80ILi8ELi1ELb1EN4cute5tupleIJNS5_1CILi128EEES8_S8_EEELi128ENS_6half_tEfNS_4arch4Sm80ELb1ELb0ELb1ELb0ELb1ELb0ELb1ELb0EEENS1_21CollectiveEpilogueFwdIS9_NS6_IJNS7_ILi1EEESF_SF_EEESA_SC_Li256ELb0ELb1ELb0ELb0EEENS1_30DynamicPersistentTileSchedulerILi256ELi256ELb0ELb1ELb0EEEEEEEEEvNT_6ParamsE)
        .other          _ZN7cutlass13device_kernelIN5flash19enable_sm80_to_sm89INS1_16FlashAttnFwdSm80INS1_25CollectiveMainloopFwdSm80ILi8ELi1ELb1EN4cute5tupleIJNS5_1CILi128EEES8_S8_EEELi128ENS_6half_tEfNS_4arch4Sm80ELb1ELb0ELb1ELb0ELb1ELb0ELb1ELb0EEENS1_21CollectiveEpilogueFwdIS9_NS6_IJNS7_ILi1EEESF_SF_EEESA_SC_Li256ELb0ELb1ELb0ELb0EEENS1_30DynamicPersistentTileSchedulerILi256ELi256ELb0ELb1ELb0EEEEEEEEEvNT_6ParamsE,@"STO_CUDA_ENTRY STV_DEFAULT"
_ZN7cutlass13device_kernelIN5flash19enable_sm80_to_sm89INS1_16FlashAttnFwdSm80INS1_25CollectiveMainloopFwdSm80ILi8ELi1ELb1EN4cute5tupleIJNS5_1CILi128EEES8_S8_EEELi128ENS_6half_tEfNS_4arch4Sm80ELb1ELb0ELb1ELb0ELb1ELb0ELb1ELb0EEENS1_21CollectiveEpilogueFwdIS9_NS6_IJNS7_ILi1EEESF_SF_EEESA_SC_Li256ELb0ELb1ELb0ELb0EEENS1_30DynamicPersistentTileSchedulerILi256ELi256ELb0ELb1ELb0EEEEEEEEEvNT_6ParamsE:
[----:B------:R-:W-:Y:S01]  /*0000*/  LDC R1, c[0x0][0x28] ;  /* 0x00000a00ff017b82 */ /* 0x000fe20000000800 */
[----:B------:R-:W-:Y:S05]  /*0010*/  EXIT ;  /* 0x000000000000794d */ /* 0x000fea0003800000 */
.L_x_6:
        /* <DEDUP_REMOVED lines=14> */
.L_x_42:


//--------------------- .text._ZN7cutlass13device_kernelIN5flash19enable_sm80_to_sm89INS1_16FlashAttnFwdSm80INS1_25CollectiveMainloopFwdSm80ILi8ELi1ELb1EN4cute5tupleIJNS5_1CILi128EEES8_S8_EEELi128ENS_6half_tEfNS_4arch4Sm80ELb1ELb0ELb1ELb1ELb1ELb0ELb1ELb0EEENS1_21CollectiveEpilogueFwdIS9_NS6_IJNS7_ILi1EEESF_SF_EEESA_SC_Li256ELb1ELb1ELb0ELb0EEENS1_19SingleTileSchedulerILb1ELb0ELb1ELi128EEEEEEEEEvNT_6ParamsE --------------------------
	.section	.text._ZN7cutlass13device_kernelIN5flash19enable_sm80_to_sm89INS1_16FlashAttnFwdSm80INS1_25CollectiveMainloopFwdSm80ILi8ELi1ELb1EN4cute5tupleIJNS5_1CILi128EEES8_S8_EEELi128ENS_6half_tEfNS_4arch4Sm80ELb1ELb0ELb1ELb1ELb1ELb0ELb1ELb0EEENS1_21CollectiveEpilogueFwdIS9_NS6_IJNS7_ILi1EEESF_SF_EEESA_SC_Li256ELb1ELb1ELb0ELb0EEENS1_19SingleTileSchedulerILb1ELb0ELb1ELi128EEEEEEEEEvNT_6ParamsE,"ax",@progbits
	.align	128
.text._ZN7cutlass13device_kernelIN5flash19enable_sm80_to_sm89INS1_16FlashAttnFwdSm80INS1_25CollectiveMainloopFwdSm80ILi8ELi1ELb1EN4cute5tupleIJNS5_1CILi128EEES8_S8_EEELi128ENS_6half_tEfNS_4arch4Sm80ELb1ELb0ELb1ELb1ELb1ELb0ELb1ELb0EEENS1_21CollectiveEpilogueFwdIS9_NS6_IJNS7_ILi1EEESF_SF_EEESA_SC_Li256ELb1ELb1ELb0ELb0EEENS1_19SingleTileSchedulerILb1ELb0ELb1ELi128EEEEEEEEEvNT_6ParamsE:
        .type           _ZN7cutlass13device_kernelIN5flash19enable_sm80_to_sm89INS1_16FlashAttnFwdSm80INS1_25CollectiveMainloopFwdSm80ILi8ELi1ELb1EN4cute5tupleIJNS5_1CILi128EEES8_S8_EEELi128ENS_6half_tEfNS_4arch4Sm80ELb1ELb0ELb1ELb1ELb1ELb0ELb1ELb0EEENS1_21CollectiveEpilogueFwdIS9_NS6_IJNS7_ILi1EEESF_SF_EEESA_SC_Li256ELb1ELb1ELb0ELb0EEENS1_19SingleTileSchedulerILb1ELb0ELb1ELi128EEEEEEEEEvNT_6ParamsE,@function
        .size           _ZN7cutlass13device_kernelIN5flash19enable_sm80_to_sm89INS1_16FlashAttnFwdSm80INS1_25CollectiveMainloopFwdSm80ILi8ELi1ELb1EN4cute5tupleIJNS5_1CILi128EEES8_S8_EEELi128ENS_6half_tEfNS_4arch4Sm80ELb1ELb0ELb1ELb1ELb1ELb0ELb1ELb0EEENS1_21CollectiveEpilogueFwdIS9_NS6_IJNS7_ILi1EEESF_SF_EEESA_SC_Li256ELb1ELb1ELb0ELb0EEENS1_19SingleTileSchedulerILb1ELb0ELb1ELi128EEEEEEEEEvNT_6ParamsE,(.L_x_43 - _ZN7cutlass13device_kernelIN5flash19enable_sm80_to_sm89INS1_16FlashAttnFwdSm80INS1_25CollectiveMainloopFwdSm80ILi8ELi1ELb1EN4cute5tupleIJNS5_1CILi128EEES8_S8_EEELi128ENS_6half_tEfNS_4arch4Sm80ELb1ELb0ELb1ELb1ELb1ELb0ELb1ELb0EEENS1_21CollectiveEpilogueFwdIS9_NS6_IJNS7_ILi1EEESF_SF_EEESA_SC_Li256ELb1ELb1ELb0ELb0EEENS1_19SingleTileSchedulerILb1ELb0ELb1ELi128EEEEEEEEEvNT_6ParamsE)
        .other          _ZN7cutlass13device_kernelIN5flash19enable_sm80_to_sm89INS1_16FlashAttnFwdSm80INS1_25CollectiveMainloopFwdSm80ILi8ELi1ELb1EN4cute5tupleIJNS5_1CILi128EEES8_S8_EEELi128ENS_6half_tEfNS_4arch4Sm80ELb1ELb0ELb1ELb1ELb1ELb0ELb1ELb0EEENS1_21CollectiveEpilogueFwdIS9_NS6_IJNS7_ILi1EEESF_SF_EEESA_SC_Li256ELb1ELb1ELb0ELb0EEENS1_19SingleTileSchedulerILb1ELb0ELb1ELi128EEEEEEEEEvNT_6ParamsE,@"STO_CUDA_ENTRY STV_DEFAULT"
_ZN7cutlass13device_kernelIN5flash19enable_sm80_to_sm89INS1_16FlashAttnFwdSm80INS1_25CollectiveMainloopFwdSm80ILi8ELi1ELb1EN4cute5tupleIJNS5_1CILi128EEES8_S8_EEELi128ENS_6half_tEfNS_4arch4Sm80ELb1ELb0ELb1ELb1ELb1ELb0ELb1ELb0EEENS1_21CollectiveEpilogueFwdIS9_NS6_IJNS7_ILi1EEESF_SF_EEESA_SC_Li256ELb1ELb1ELb0ELb0EEENS1_19SingleTileSchedulerILb1ELb0ELb1ELi128EEEEEEEEEvNT_6ParamsE:
[----:B------:R-:W-:Y:S01]  /*0000*/  LDC R1, c[0x0][0x28] ;  /* 0x00000a00ff017b82 */ /* 0x000fe20000000800 */
[----:B------:R-:W-:Y:S05]  /*0010*/  EXIT ;  /* 0x000000000000794d */ /* 0x000fea0003800000 */
.L_x_7:
        /* <DEDUP_REMOVED lines=14> */
.L_x_43:


//--------------------- .text._ZN7cutlass13device_kernelIN5flash19enable_sm80_to_sm89INS1_16FlashAttnFwdSm80INS1_25CollectiveMainloopFwdSm80ILi8ELi1ELb1EN4cute5tupleIJNS5_1CILi128EEES8_S8_EEELi128ENS_6half_tEfNS_4arch4Sm80ELb1ELb0ELb1ELb1ELb1ELb1ELb1ELb0EEENS1_21CollectiveEpilogueFwdIS9_NS6_IJNS7_ILi1EEESF_SF_EEESA_SC_Li256ELb1ELb1ELb0ELb0EEENS1_19SingleTileSchedulerILb1ELb0ELb1ELi128EEEEEEEEEvNT_6ParamsE --------------------------
	.section	.text._ZN7cutlass13device_kernelIN5flash19enable_sm80_to_sm89INS1_16FlashAttnFwdSm80INS1_25CollectiveMainloopFwdSm80ILi8ELi1ELb1EN4cute5tupleIJNS5_1CILi128EEES8_S8_EEELi128ENS_6half_tEfNS_4arch4Sm80ELb1ELb0ELb1ELb1ELb1ELb1ELb1ELb0EEENS1_21CollectiveEpilogueFwdIS9_NS6_IJNS7_ILi1EEESF_SF_EEESA_SC_Li256ELb1ELb1ELb0ELb0EEENS1_19SingleTileSchedulerILb1ELb0ELb1ELi128EEEEEEEEEvNT_6ParamsE,"ax",@progbits
	.align	128
.text._ZN7cutlass13device_kernelIN5flash19enable_sm80_to_sm89INS1_16FlashAttnFwdSm80INS1_25CollectiveMainloopFwdSm80ILi8ELi1ELb1EN4cute5tupleIJNS5_1CILi128EEES8_S8_EEELi128ENS_6half_tEfNS_4arch4Sm80ELb1ELb0ELb1ELb1ELb1ELb1ELb1ELb0EEENS1_21CollectiveEpilogueFwdIS9_NS6_IJNS7_ILi1EEESF_SF_EEESA_SC_Li256ELb1ELb1ELb0ELb0EEENS1_19SingleTileSchedulerILb1ELb0ELb1ELi128EEEEEEEEEvNT_6ParamsE:
        .type           _ZN7cutlass13device_kernelIN5flash19enable_sm80_to_sm89INS1_16FlashAttnFwdSm80INS1_25CollectiveMainloopFwdSm80ILi8ELi1ELb1EN4cute5tupleIJNS5_1CILi128EEES8_S8_EEELi128ENS_6half_tEfNS_4arch4Sm80ELb1ELb0ELb1ELb1ELb1ELb1ELb1ELb0EEENS1_21CollectiveEpilogueFwdIS9_NS6_IJNS7_ILi1EEESF_SF_EEESA_SC_Li256ELb1ELb1ELb0ELb0EEENS1_19SingleTileSchedulerILb1ELb0ELb1ELi128EEEEEEEEEvNT_6ParamsE,@function
        .size           _ZN7cutlass13device_kernelIN5flash19enable_sm80_to_sm89INS1_16FlashAttnFwdSm80INS1_25CollectiveMainloopFwdSm80ILi8ELi1ELb1EN4cute5tupleIJNS5_1CILi128EEES8_S8_EEELi128ENS_6half_tEfNS_4arch4Sm80ELb1ELb0ELb1ELb1ELb1ELb1ELb1ELb0EEENS1_21CollectiveEpilogueFwdIS9_NS6_IJNS7_ILi1EEESF_SF_EEESA_SC_Li256ELb1ELb1ELb0ELb0EEENS1_19SingleTileSchedulerILb1ELb0ELb1ELi128EEEEEEEEEvNT_6ParamsE,(.L_x_44 - _ZN7cutlass13device_kernelIN5flash19enable_sm80_to_sm89INS1_16FlashAttnFwdSm80INS1_25CollectiveMainloopFwdSm80ILi8ELi1ELb1EN4cute5tupleIJNS5_1CILi128EEES8_S8_EEELi128ENS_6half_tEfNS_4arch4Sm80ELb1ELb0ELb1ELb1ELb1ELb1ELb1ELb0EEENS1_21CollectiveEpilogueFwdIS9_NS6_IJNS7_ILi1EEESF_SF_EEESA_SC_Li256ELb1ELb1ELb0ELb0EEENS1_19SingleTileSchedulerILb1ELb0ELb1ELi128EEEEEEEEEvNT_6ParamsE)
        .other          _ZN7cutlass13device_kernelIN5flash19enable_sm80_to_sm89INS1_16FlashAttnFwdSm80INS1_25CollectiveMainloopFwdSm80ILi8ELi1ELb1EN4cute5tupleIJNS5_1CILi128EEES8_S8_EEELi128ENS_6half_tEfNS_4arch4Sm80ELb1ELb0ELb1ELb1ELb1ELb1ELb1ELb0EEENS1_21CollectiveEpilogueFwdIS9_NS6_IJNS7_ILi1EEESF_SF_EEESA_SC_Li256ELb1ELb1ELb0ELb0EEENS1_19SingleTileSchedulerILb1ELb0ELb1ELi128EEEEEEEEEvNT_6ParamsE,@"STO_CUDA_ENTRY STV_DEFAULT"
_ZN7cutlass13device_kernelIN5flash19enable_sm80_to_sm89INS1_16FlashAttnFwdSm80INS1_25CollectiveMainloopFwdSm80ILi8ELi1ELb1EN4cute5tupleIJNS5_1CILi128EEES8_S8_EEELi128ENS_6half_tEfNS_4arch4Sm80ELb1ELb0ELb1ELb1ELb1ELb1ELb1ELb0EEENS1_21CollectiveEpilogueFwdIS9_NS6_IJNS7_ILi1EEESF_SF_EEESA_SC_Li256ELb1ELb1ELb0ELb0EEENS1_19SingleTileSchedulerILb1ELb0ELb1ELi128EEEEEEEEEvNT_6ParamsE:
[----:B------:R-:W-:Y:S01]  /*0000*/  LDC R1, c[0x0][0x28] ;  /* 0x00000a00ff017b82 */ /* 0x000fe20000000800 */
[----:B------:R-:W-:Y:S05]  /*0010*/  EXIT ;  /* 0x000000000000794d */ /* 0x000fea0003800000 */
.L_x_8:
        /* <DEDUP_REMOVED lines=14> */
.L_x_44:


//--------------------- .text._ZN7cutlass13device_kernelIN5flash19enable_sm80_to_sm89INS1_16FlashAttnFwdSm80INS1_25CollectiveMainloopFwdSm80ILi4ELi1ELb0EN4cute5tupleIJNS5_1CILi128EEENS7_ILi64EEES8_EEELi128ENS_6half_tEfNS_4arch4Sm80ELb0ELb0ELb1ELb0ELb1ELb0ELb1ELb0EEENS1_21CollectiveEpilogueFwdINS6_IJS8_S8_S9_EEENS6_IJNS7_ILi1EEESH_SH_EEESB_SD_Li128ELb0ELb1ELb0ELb0EEENS1_19SingleTileSchedulerILb0ELb0ELb1ELi128EEEEEEEEEvNT_6ParamsE --------------------------
	.section	.text._ZN7cutlass13device_kernelIN5flash19enable_sm80_to_sm89INS1_16FlashAttnFwdSm80INS1_25CollectiveMainloopFwdSm80ILi4ELi1ELb0EN4cute5tupleIJNS5_1CILi128EEENS7_ILi64EEES8_EEELi128ENS_6half_tEfNS_4arch4Sm80ELb0ELb0ELb1ELb0ELb1ELb0ELb1ELb0EEENS1_21CollectiveEpilogueFwdINS6_IJS8_S8_S9_EEENS6_IJNS7_ILi1EEESH_SH_EEESB_SD_Li128ELb0ELb1ELb0ELb0EEENS1_19SingleTileSchedulerILb0ELb0ELb1ELi128EEEEEEEEEvNT_6ParamsE,"ax",@progbits
	.align	128
.text._ZN7cutlass13device_kernelIN5flash19enable_sm80_to_sm89INS1_16FlashAttnFwdSm80INS1_25CollectiveMainloopFwdSm80ILi4ELi1ELb0EN4cute5tupleIJNS5_1CILi128EEENS7_ILi64EEES8_EEELi128ENS_6half_tEfNS_4arch4Sm80ELb0ELb0ELb1ELb0ELb1ELb0ELb1ELb0EEENS1_21CollectiveEpilogueFwdINS6_IJS8_S8_S9_EEENS6_IJNS7_ILi1EEESH_SH_EEESB_SD_Li128ELb0ELb1ELb0ELb0EEENS1_19SingleTileSchedulerILb0ELb0ELb1ELi128EEEEEEEEEvNT_6ParamsE:
        .type           _ZN7cutlass13device_kernelIN5flash19enable_sm80_to_sm89INS1_16FlashAttnFwdSm80INS1_25CollectiveMainloopFwdSm80ILi4ELi1ELb0EN4cute5tupleIJNS5_1CILi128EEENS7_ILi64EEES8_EEELi128ENS_6half_tEfNS_4arch4Sm80ELb0ELb0ELb1ELb0ELb1ELb0ELb1ELb0EEENS1_21CollectiveEpilogueFwdINS6_IJS8_S8_S9_EEENS6_IJNS7_ILi1EEESH_SH_EEESB_SD_Li128ELb0ELb1ELb0ELb0EEENS1_19SingleTileSchedulerILb0ELb0ELb1ELi128EEEEEEEEEvNT_6ParamsE,@function
        .size           _ZN7cutlass13device_kernelIN5flash19enable_sm80_to_sm89INS1_16FlashAttnFwdSm80INS1_25CollectiveMainloopFwdSm80ILi4ELi1ELb0EN4cute5tupleIJNS5_1CILi128EEENS7_ILi64EEES8_EEELi128ENS_6half_tEfNS_4arch4Sm80ELb0ELb0ELb1ELb0ELb1ELb0ELb1ELb0EEENS1_21CollectiveEpilogueFwdINS6_IJS8_S8_S9_EEENS6_IJNS7_ILi1EEESH_SH_EEESB_SD_Li128ELb0ELb1ELb0ELb0EEENS1_19SingleTileSchedulerILb0ELb0ELb1ELi128EEEEEEEEEvNT_6ParamsE,(.L_x_45 - _ZN7cutlass13device_kernelIN5flash19enable_sm80_to_sm89INS1_16FlashAttnFwdSm80INS1_25CollectiveMainloopFwdSm80ILi4ELi1ELb0EN4cute5tupleIJNS5_1CILi128EEENS7_ILi64EEES8_EEELi128ENS_6half_tEfNS_4arch4Sm80ELb0ELb0ELb1ELb0ELb1ELb0ELb1ELb0EEENS1_21CollectiveEpilogueFwdINS6_IJS8_S8_S9_EEENS6_IJNS7_ILi1EEESH_SH_EEESB_SD_Li128ELb0ELb1ELb0ELb0EEENS1_19SingleTileSchedulerILb0ELb0ELb1ELi128EEEEEEEEEvNT_6ParamsE)
        .other          _ZN7cutlass13device_kernelIN5flash19enable_sm80_to_sm89INS1_16FlashAttnFwdSm80INS1_25CollectiveMainloopFwdSm80ILi4ELi1ELb0EN4cute5tupleIJNS5_1CILi128EEENS7_ILi64EEES8_EEELi128ENS_6half_tEfNS_4arch4Sm80ELb0ELb0ELb1ELb0ELb1ELb0ELb1ELb0EEENS1_21CollectiveEpilogueFwdINS6_IJS8_S8_S9_EEENS6_IJNS7_ILi1EEESH_SH_EEESB_SD_Li128ELb0ELb1ELb0ELb0EEENS1_19SingleTileSchedulerILb0ELb0ELb1ELi128EEEEEEEEEvNT_6ParamsE,@"STO_CUDA_ENTRY STV_DEFAULT"
_ZN7cutlass13device_kernelIN5flash19enable_sm80_to_sm89INS1_16FlashAttnFwdSm80INS1_25CollectiveMainloopFwdSm80ILi4ELi1ELb0EN4cute5tupleIJNS5_1CILi128EEENS7_ILi64EEES8_EEELi128ENS_6half_tEfNS_4arch4Sm80ELb0ELb0ELb1ELb0ELb1ELb0ELb1ELb0EEENS1_21CollectiveEpilogueFwdINS6_IJS8_S8_S9_EEENS6_IJNS7_ILi1EEESH_SH_EEESB_SD_Li128ELb0ELb1ELb0ELb0EEENS1_19SingleTileSchedulerILb0ELb0ELb1ELi128EEEEEEEEEvNT_6ParamsE:
[----:B------:R-:W-:Y:S01]  /*0000*/  LDC R1, c[0x0][0x28] ;  /* 0x00000a00ff017b82 */ /* 0x000fe20000000800 */
[----:B------:R-:W-:Y:S05]  /*0010*/  EXIT ;  /* 0x000000000000794d */ /* 0x000fea0003800000 */
.L_x_9:
        /* <DEDUP_REMOVED lines=14> */
.L_x_45:


//--------------------- .text._ZN7cutlass13device_kernelIN5flash19enable_sm80_to_sm89INS1_16FlashAttnFwdSm80INS1_25CollectiveMainloopFwdSm80ILi4ELi1ELb0EN4cute5tupleIJNS5_1CILi128EEENS7_ILi64EEES8_EEELi128ENS_6half_tEfNS_4arch4Sm80ELb0ELb0ELb1ELb1ELb1ELb0ELb1ELb0EEENS1_21CollectiveEpilogueFwdINS6_IJS8_S8_S9_EEENS6_IJNS7_ILi1EEESH_SH_EEESB_SD_Li128ELb1ELb1ELb0ELb0EEENS1_19SingleTileSchedulerILb1ELb0ELb1ELi128EEEEEEEEEvNT_6ParamsE --------------------------
	.section	.text._ZN7cutlass13device_kernelIN5flash19enable_sm80_to_sm89INS1_16FlashAttnFwdSm80INS1_25CollectiveMainloopFwdSm80ILi4ELi1ELb0EN4cute5tupleIJNS5_1CILi128EEENS7_ILi64EEES8_EEELi128ENS_6half_tEfNS_4arch4Sm80ELb0ELb0ELb1ELb1ELb1ELb0ELb1ELb0EEENS1_21CollectiveEpilogueFwdINS6_IJS8_S8_S9_EEENS6_IJNS7_ILi1EEESH_SH_EEESB_SD_Li128ELb1ELb1ELb0ELb0EEENS1_19SingleTileSchedulerILb1ELb0ELb1ELi128EEEEEEEEEvNT_6ParamsE,"ax",@progbits
	.align	128
.text._ZN7cutlass13device_kernelIN5flash19enable_sm80_to_sm89INS1_16FlashAttnFwdSm80INS1_25CollectiveMainloopFwdSm80ILi4ELi1ELb0EN4cute5tupleIJNS5_1CILi128EEENS7_ILi64EEES8_EEELi128ENS_6half_tEfNS_4arch4Sm80ELb0ELb0ELb1ELb1ELb1ELb0ELb1ELb0EEENS1_21CollectiveEpilogueFwdINS6_IJS8_S8_S9_EEENS6_IJNS7_ILi1EEESH_SH_EEESB_SD_Li128ELb1ELb1ELb0ELb0EEENS1_19SingleTileSchedulerILb1ELb0ELb1ELi128EEEEEEEEEvNT_6ParamsE:
        .type           _ZN7cutlass13device_kernelIN5flash19enable_sm80_to_sm89INS1_16FlashAttnFwdSm80INS1_25CollectiveMainloopFwdSm80ILi4ELi1ELb0EN4cute5tupleIJNS5_1CILi128EEENS7_ILi64EEES8_EEELi128ENS_6half_tEfNS_4arch4Sm80ELb0ELb0ELb1ELb1ELb1ELb0ELb1ELb0EEENS1_21CollectiveEpilogueFwdINS6_IJS8_S8_S9_EEENS6_IJNS7_ILi1EEESH_SH_EEESB_SD_Li128ELb1ELb1ELb0ELb0EEENS1_19SingleTileSchedulerILb1ELb0ELb1ELi128EEEEEEEEEvNT_6ParamsE,@function
        .size           _ZN7cutlass13device_kernelIN5flash19enable_sm80_to_sm89INS1_16FlashAttnFwdSm80INS1_25CollectiveMainloopFwdSm80ILi4ELi1ELb0EN4cute5tupleIJNS5_1CILi128EEENS7_ILi64EEES8_EEELi128ENS_6half_tEfNS_4arch4Sm80ELb0ELb0ELb1ELb1ELb1ELb0ELb1ELb0EEENS1_21CollectiveEpilogueFwdINS6_IJS8_S8_S9_EEENS6_IJNS7_ILi1EEESH_SH_EEESB_SD_Li128ELb1ELb1ELb0ELb0EEENS1_19SingleTileSchedulerILb1ELb0ELb1ELi128EEEEEEEEEvNT_6ParamsE,(.L_x_46 - _ZN7cutlass13device_kernelIN5flash19enable_sm80_to_sm89INS1_16FlashAttnFwdSm80INS1_25CollectiveMainloopFwdSm80ILi4ELi1ELb0EN4cute5tupleIJNS5_1CILi128EEENS7_ILi64EEES8_EEELi128ENS_6half_tEfNS_4arch4Sm80ELb0ELb0ELb1ELb1ELb1ELb0ELb1ELb0EEENS1_21CollectiveEpilogueFwdINS6_IJS8_S8_S9_EEENS6_IJNS7_ILi1EEESH_SH_EEESB_SD_Li128ELb1ELb1ELb0ELb0EEENS1_19SingleTileSchedulerILb1ELb0ELb1ELi128EEEEEEEEEvNT_6ParamsE)
        .other          _ZN7cutlass13device_kernelIN5flash19enable_sm80_to_sm89INS1_16FlashAttnFwdSm80INS1_25CollectiveMainloopFwdSm80ILi4ELi1ELb0EN4cute5tupleIJNS5_1CILi128EEENS7_ILi64EEES8_EEELi128ENS_6half_tEfNS_4arch4Sm80ELb0ELb0ELb1ELb1ELb1ELb0ELb1ELb0EEENS1_21CollectiveEpilogueFwdINS6_IJS8_S8_S9_EEENS6_IJNS7_ILi1EEESH_SH_EEESB_SD_Li128ELb1ELb1ELb0ELb0EEENS1_19SingleTileSchedulerILb1ELb0ELb1ELi128EEEEEEEEEvNT_6ParamsE,@"STO_CUDA_ENTRY STV_DEFAULT"
_ZN7cutlass13device_kernelIN5flash19enable_sm80_to_sm89INS1_16FlashAttnFwdSm80INS1_25CollectiveMainloopFwdSm80ILi4ELi1ELb0EN4cute5tupleIJNS5_1CILi128EEENS7_ILi64EEES8_EEELi128ENS_6half_tEfNS_4arch4Sm80ELb0ELb0ELb1ELb1ELb1ELb0ELb1ELb0EEENS1_21CollectiveEpilogueFwdINS6_IJS8_S8_S9_EEENS6_IJNS7_ILi1EEESH_SH_EEESB_SD_Li128ELb1ELb1ELb0ELb0EEENS1_19SingleTileSchedulerILb1ELb0ELb1ELi128EEEEEEEEEvNT_6ParamsE:
[----:B------:R-:W-:Y:S01]  /*0000*/  LDC R1, c[0x0][0x28] ;  /* 0x00000a00ff017b82 */ /* 0x000fe20000000800 */
[----:B------:R-:W-:Y:S05]  /*0010*/  EXIT ;  /* 0x000000000000794d */ /* 0x000fea0003800000 */
.L_x_10:
        /* <DEDUP_REMOVED lines=14> */
.L_x_46:


//--------------------- .text._ZN7cutlass13device_kernelIN5flash19enable_sm80_to_sm89INS1_16FlashAttnFwdSm80INS1_25CollectiveMainloopFwdSm80ILi4ELi1ELb0EN4cute5tupleIJNS5_1CILi128EEENS7_ILi64EEES8_EEELi128ENS_6half_tEfNS_4arch4Sm80ELb0ELb0ELb1ELb1ELb1ELb1ELb1ELb0EEENS1_21CollectiveEpilogueFwdINS6_IJS8_S8_S9_EEENS6_IJNS7_ILi1EEESH_SH_EEESB_SD_Li128ELb1ELb1ELb0ELb0EEENS1_19SingleTileSchedulerILb1ELb0ELb1ELi128EEEEEEEEEvNT_6ParamsE --------------------------
	.section	.text._ZN7cutlass13device_kernelIN5flash19enable_sm80_to_sm89INS1_16FlashAttnFwdSm80INS1_25CollectiveMainloopFwdSm80ILi4ELi1ELb0EN4cute5tupleIJNS5_1CILi128EEENS7_ILi64EEES8_EEELi128ENS_6half_tEfNS_4arch4Sm80ELb0ELb0ELb1ELb1ELb1ELb1ELb1ELb0EEENS1_21CollectiveEpilogueFwdINS6_IJS8_S8_S9_EEENS6_IJNS7_ILi1EEESH_SH_EEESB_SD_Li128ELb1ELb1ELb0ELb0EEENS1_19SingleTileSchedulerILb1ELb0ELb1ELi128EEEEEEEEEvNT_6ParamsE,"ax",@progbits
	.align	128
.text._ZN7cutlass13device_kernelIN5flash19enable_sm80_to_sm89INS1_16FlashAttnFwdSm80INS1_25CollectiveMainloopFwdSm80ILi4ELi1ELb0EN4cute5tupleIJNS5_1CILi128EEENS7_ILi64EEES8_EEELi128ENS_6half_tEfNS_4arch4Sm80ELb0ELb0ELb1ELb1ELb1ELb1ELb1ELb0EEENS1_21CollectiveEpilogueFwdINS6_IJS8_S8_S9_EEENS6_IJNS7_ILi1EEESH_SH_EEESB_SD_Li128ELb1ELb1ELb0ELb0EEENS1_19SingleTileSchedulerILb1ELb0ELb1ELi128EEEEEEEEEvNT_6ParamsE:
        .type           _ZN7cutlass13device_kernelIN5flash19enable_sm80_to_sm89INS1_16FlashAttnFwdSm80INS1_25CollectiveMainloopFwdSm80ILi4ELi1ELb0EN4cute5tupleIJNS5_1CILi128EEENS7_ILi64EEES8_EEELi128ENS_6half_tEfNS_4arch4Sm80ELb0ELb0ELb1ELb1ELb1ELb1ELb1ELb0EEENS1_21CollectiveEpilogueFwdINS6_IJS8_S8_S9_EEENS6_IJNS7_ILi1EEESH_SH_EEESB_SD_Li128ELb1ELb1ELb0ELb0EEENS1_19SingleTileSchedulerILb1ELb0ELb1ELi128EEEEEEEEEvNT_6ParamsE,@function
        .size           _ZN7cutlass13device_kernelIN5flash19enable_sm80_to_sm89INS1_16FlashAttnFwdSm80INS1_25CollectiveMainloopFwdSm80ILi4ELi1ELb0EN4cute5tupleIJNS5_1CILi128EEENS7_ILi64EEES8_EEELi128ENS_6half_tEfNS_4arch4Sm80ELb0ELb0ELb1ELb1ELb1ELb1ELb1ELb0EEENS1_21CollectiveEpilogueFwdINS6_IJS8_S8_S9_EEENS6_IJNS7_ILi1EEESH_SH_EEESB_SD_Li128ELb1ELb1ELb0ELb0EEENS1_19SingleTileSchedulerILb1ELb0ELb1ELi128EEEEEEEEEvNT_6ParamsE,(.L_x_47 - _ZN7cutlass13device_kernelIN5flash19enable_sm80_to_sm89INS1_16FlashAttnFwdSm80INS1_25CollectiveMainloopFwdSm80ILi4ELi1ELb0EN4cute5tupleIJNS5_1CILi128EEENS7_ILi64EEES8_EEELi128ENS_6half_tEfNS_4arch4Sm80ELb0ELb0ELb1ELb1ELb1ELb1ELb1ELb0EEENS1_21CollectiveEpilogueFwdINS6_IJS8_S8_S9_EEENS6_IJNS7_ILi1EEESH_SH_EEESB_SD_Li128ELb1ELb1ELb0ELb0EEENS1_19SingleTileSchedulerILb1ELb0ELb1ELi128EEEEEEEEEvNT_6ParamsE)
        .other          _ZN7cutlass13device_kernelIN5flash19enable_sm80_to_sm89INS1_16FlashAttnFwdSm80INS1_25CollectiveMainloopFwdSm80ILi4ELi1ELb0EN4cute5tupleIJNS5_1CILi128EEENS7_ILi64EEES8_EEELi128ENS_6half_tEfNS_4arch4Sm80ELb0ELb0ELb1ELb1ELb1ELb1ELb1ELb0EEENS1_21CollectiveEpilogueFwdINS6_IJS8_S8_S9_EEENS6_IJNS7_ILi1EEESH_SH_EEESB_SD_Li128ELb1ELb1ELb0ELb0EEENS1_19SingleTileSchedulerILb1ELb0ELb1ELi128EEEEEEEEEvNT_6ParamsE,@"STO_CUDA_ENTRY STV_DEFAULT"
_ZN7cutlass13device_kernelIN5flash19enable_sm80_to_sm89INS1_16FlashAttnFwdSm80INS1_25CollectiveMainloopFwdSm80ILi4ELi1ELb0EN4cute5tupleIJNS5_1CILi128EEENS7_ILi64EEES8_EEELi128ENS_6half_tEfNS_4arch4Sm80ELb0ELb0ELb1ELb1ELb1ELb1ELb1ELb0EEENS1_21CollectiveEpilogueFwdINS6_IJS8_S8_S9_EEENS6_IJNS7_ILi1EEESH_SH_EEESB_SD_Li128ELb1ELb1ELb0ELb0EEENS1_19SingleTileSchedulerILb1ELb0ELb1ELi128EEEEEEEEEvNT_6ParamsE:
[----:B------:R-:W-:Y:S01]  /*0000*/  LDC R1, c[0x0][0x28] ;  /* 0x00000a00ff017b82 */ /* 0x000fe20000000800 */
[----:B------:R-:W-:Y:S05]  /*0010*/  EXIT ;  /* 0x000000000000794d */ /* 0x000fea0003800000 */
.L_x_11:
        /* <DEDUP_REMOVED lines=14> */
.L_x_47:


//--------------------- .text._ZN7cutlass13device_kernelIN5flash19enable_sm80_to_sm89INS1_16FlashAttnFwdSm80INS1_25CollectiveMainloopFwdSm80ILi4ELi1ELb0EN4cute5tupleIJNS5_1CILi128EEENS7_ILi48EEES8_EEELi128ENS_6half_tEfNS_4arch4Sm80ELb0ELb1ELb1ELb0ELb1ELb0ELb1ELb0EEENS1_21CollectiveEpilogueFwdINS6_IJS8_S8_S9_EEENS6_IJNS7_ILi1EEESH_SH_EEESB_SD_Li128ELb0ELb1ELb0ELb0EEENS1_19SingleTileSchedulerILb0ELb0ELb1ELi128EEEEEEEEEvNT_6ParamsE --------------------------
	.section	.text._ZN7cutlass13device_kernelIN5flash19enable_sm80_to_sm89INS1_16FlashAttnFwdSm80INS1_25CollectiveMainloopFwdSm80ILi4ELi1ELb0EN4cute5tupleIJNS5_1CILi128EEENS7_ILi48EEES8_EEELi128ENS_6half_tEfNS_4arch4Sm80ELb0ELb1ELb1ELb0ELb1ELb0ELb1ELb0EEENS1_21CollectiveEpilogueFwdINS6_IJS8_S8_S9_EEENS6_IJNS7_ILi1EEESH_SH_EEESB_SD_Li128ELb0ELb1ELb0ELb0EEENS1_19SingleTileSchedulerILb0ELb0ELb1ELi128EEEEEEEEEvNT_6ParamsE,"ax",@progbits
	.align	128
.text._ZN7cutlass13device_kernelIN5flash19enable_sm80_to_sm89INS1_16FlashAttnFwdSm80INS1_25CollectiveMainloopFwdSm80ILi4ELi1ELb0EN4cute5tupleIJNS5_1CILi128EEENS7_ILi48EEES8_EEELi128ENS_6half_tEfNS_4arch4Sm80ELb0ELb1ELb1ELb0ELb1ELb0ELb1ELb0EEENS1_21CollectiveEpilogueFwdINS6_IJS8_S8_S9_EEENS6_IJNS7_ILi1EEESH_SH_EEESB_SD_Li128ELb0ELb1ELb0ELb0EEENS1_19SingleTileSchedulerILb0ELb0ELb1ELi128EEEEEEEEEvNT_6ParamsE:
        .type           _ZN7cutlass13device_kernelIN5flash19enable_sm80_to_sm89INS1_16FlashAttnFwdSm80INS1_25CollectiveMainloopFwdSm80ILi4ELi1ELb0EN4cute5tupleIJNS5_1CILi128EEENS7_ILi48EEES8_EEELi128ENS_6half_tEfNS_4arch4Sm80ELb0ELb1ELb1ELb0ELb1ELb0ELb1ELb0EEENS1_21CollectiveEpilogueFwdINS6_IJS8_S8_S9_EEENS6_IJNS7_ILi1EEESH_SH_EEESB_SD_Li128ELb0ELb1ELb0ELb0EEENS1_19SingleTileSchedulerILb0ELb0ELb1ELi128EEEEEEEEEvNT_6ParamsE,@function
        .size           _ZN7cutlass13device_kernelIN5flash19enable_sm80_to_sm89INS1_16FlashAttnFwdSm80INS1_25CollectiveMainloopFwdSm80ILi4ELi1ELb0EN4cute5tupleIJNS5_1CILi128EEENS7_ILi48EEES8_EEELi128ENS_6half_tEfNS_4arch4Sm80ELb0ELb1ELb1ELb0ELb1ELb0ELb1ELb0EEENS1_21CollectiveEpilogueFwdINS6_IJS8_S8_S9_EEENS6_IJNS7_ILi1EEESH_SH_EEESB_SD_Li128ELb0ELb1ELb0ELb0EEENS1_19SingleTileSchedulerILb0ELb0ELb1ELi128EEEEEEEEEvNT_6ParamsE,(.L_x_48 - _ZN7cutlass13device_kernelIN5flash19enable_sm80_to_sm89INS1_16FlashAttnFwdSm80INS1_25CollectiveMainloopFwdSm80ILi4ELi1ELb0EN4cute5tupleIJNS5_1CILi128EEENS7_ILi48EEES8_EEELi128ENS_6half_tEfNS_4arch4Sm80ELb0ELb1ELb1ELb0ELb1ELb0ELb1ELb0EEENS1_21CollectiveEpilogueFwdINS6_IJS8_S8_S9_EEENS6_IJNS7_ILi1EEESH_SH_EEESB_SD_Li128ELb0ELb1ELb0ELb0EEENS1_19SingleTileSchedulerILb0ELb0ELb1ELi128EEEEEEEEEvNT_6ParamsE)
        .other          _ZN7cutlass13device_kernelIN5flash19enable_sm80_to_sm89INS1_16FlashAttnFwdSm80INS1_25CollectiveMainloopFwdSm80ILi4ELi1ELb0EN4cute5tupleIJNS5_1CILi128EEENS7_ILi48EEES8_EEELi128ENS_6half_tEfNS_4arch4Sm80ELb0ELb1ELb1ELb0ELb1ELb0ELb1ELb0EEENS1_21CollectiveEpilogueFwdINS6_IJS8_S8_S9_EEENS6_IJNS7_ILi1EEESH_SH_EEESB_SD_Li128ELb0ELb1ELb0ELb0EEENS1_19SingleTileSchedulerILb0ELb0ELb1ELi128EEEEEEEEEvNT_6ParamsE,@"STO_CUDA_ENTRY STV_DEFAULT"
_ZN7cutlass13device_kernelIN5flash19enable_sm80_to_sm89INS1_16FlashAttnFwdSm80INS1_25CollectiveMainloopFwdSm80ILi4ELi1ELb0EN4cute5tupleIJNS5_1CILi128EEENS7_ILi48EEES8_EEELi128ENS_6half_tEfNS_4arch4Sm80ELb0ELb1ELb1ELb0ELb1ELb0ELb1ELb0EEENS1_21CollectiveEpilogueFwdINS6_IJS8_S8_S9_EEENS6_IJNS7_ILi1EEESH_SH_EEESB_SD_Li128ELb0ELb1ELb0ELb0EEENS1_19SingleTileSchedulerILb0ELb0ELb1ELi128EEEEEEEEEvNT_6ParamsE:
[----:B------:R-:W-:Y:S01]  /*0000*/  LDC R1, c[0x0][0x28] ;  /* 0x00000a00ff017b82 */ /* 0x000fe20000000800 */
[----:B------:R-:W-:Y:S05]  /*0010*/  EXIT ;  /* 0x000000000000794d */ /* 0x000fea0003800000 */
.L_x_12:
        /* <DEDUP_REMOVED lines=14> */
.L_x_48:


//--------------------- .text._ZN7cutlass13device_kernelIN5flash19enable_sm80_to_sm89INS1_16FlashAttnFwdSm80INS1_25CollectiveMainloopFwdSm80ILi4ELi1ELb0EN4cute5tupleIJNS5_1CILi128EEENS7_ILi48EEES8_EEELi128ENS_6half_tEfNS_4arch4Sm80ELb0ELb1ELb1ELb1ELb1ELb0ELb1ELb0EEENS1_21CollectiveEpilogueFwdINS6_IJS8_S8_S9_EEENS6_IJNS7_ILi1EEESH_SH_EEESB_SD_Li128ELb1ELb1ELb0ELb0EEENS1_19SingleTileSchedulerILb1ELb0ELb1ELi128EEEEEEEEEvNT_6ParamsE --------------------------
	.section	.text._ZN7cutlass13device_kernelIN5flash19enable_sm80_to_sm89INS1_16FlashAttnFwdSm80INS1_25CollectiveMainloopFwdSm80ILi4ELi1ELb0EN4cute5tupleIJNS5_1CILi128EEENS7_ILi48EEES8_EEELi128ENS_6half_tEfNS_4arch4Sm80ELb0ELb1ELb1ELb1ELb1ELb0ELb1ELb0EEENS1_21CollectiveEpilogueFwdINS6_IJS8_S8_S9_EEENS6_IJNS7_ILi1EEESH_SH_EEESB_SD_Li128ELb1ELb1ELb0ELb0EEENS1_19SingleTileSchedulerILb1ELb0ELb1ELi128EEEEEEEEEvNT_6ParamsE,"ax",@progbits
	.align	128
.text._ZN7cutlass13device_kernelIN5flash19enable_sm80_to_sm89INS1_16FlashAttnFwdSm80INS1_25CollectiveMainloopFwdSm80ILi4ELi1ELb0EN4cute5tupleIJNS5_1CILi128EEENS7_ILi48EEES8_EEELi128ENS_6half_tEfNS_4arch4Sm80ELb0ELb1ELb1ELb1ELb1ELb0ELb1ELb0EEENS1_21CollectiveEpilogueFwdINS6_IJS8_S8_S9_EEENS6_IJNS7_ILi1EEESH_SH_EEESB_SD_Li128ELb1ELb1ELb0ELb0EEENS1_19SingleTileSchedulerILb1ELb0ELb1ELi128EEEEEEEEEvNT_6ParamsE:
        .type           _ZN7cutlass13device_kernelIN5flash19enable_sm80_to_sm89INS1_16FlashAttnFwdSm80INS1_25CollectiveMainloopFwdSm80ILi4ELi1ELb0EN4cute5tupleIJNS5_1CILi128EEENS7_ILi48EEES8_EEELi128ENS_6half_tEfNS_4arch4Sm80ELb0ELb1ELb1ELb1ELb1ELb0ELb1ELb0EEENS1_21CollectiveEpilogueFwdINS6_IJS8_S8_S9_EEENS6_IJNS7_ILi1EEESH_SH_EEESB_SD_Li128ELb1ELb1ELb0ELb0EEENS1_19SingleTileSchedulerILb1ELb0ELb1ELi128EEEEEEEEEvNT_6ParamsE,@function
        .size           _ZN7cutlass13device_kernelIN5flash19enable_sm80_to_sm89INS1_16FlashAttnFwdSm80INS1_25CollectiveMainloopFwdSm80ILi4ELi1ELb0EN4cute5tupleIJNS5_1CILi128EEENS7_ILi48EEES8_EEELi128ENS_6half_tEfNS_4arch4Sm80ELb0ELb1ELb1ELb1ELb1ELb0ELb1ELb0EEENS1_21CollectiveEpilogueFwdINS6_IJS8_S8_S9_EEENS6_IJNS7_ILi1EEESH_SH_EEESB_SD_Li128ELb1ELb1ELb0ELb0EEENS1_19SingleTileSchedulerILb1ELb0ELb1ELi128EEEEEEEEEvNT_6ParamsE,(.L_x_49 - _ZN7cutlass13device_kernelIN5flash19enable_sm80_to_sm89INS1_16FlashAttnFwdSm80INS1_25CollectiveMainloopFwdSm80ILi4ELi1ELb0EN4cute5tupleIJNS5_1CILi128EEENS7_ILi48EEES8_EEELi128ENS_6half_tEfNS_4arch4Sm80ELb0ELb1ELb1ELb1ELb1ELb0ELb1ELb0EEENS1_21CollectiveEpilogueFwdINS6_IJS8_S8_S9_EEENS6_IJNS7_ILi1EEESH_SH_EEESB_SD_Li128ELb1ELb1ELb0ELb0EEENS1_19SingleTileSchedulerILb1ELb0ELb1ELi128EEEEEEEEEvNT_6ParamsE)
        .other          _ZN7cutlass13device_kernelIN5flash19enable_sm80_to_sm89INS1_16FlashAttnFwdSm80INS1_25CollectiveMainloopFwdSm80ILi4ELi1ELb0EN4cute5tupleIJNS5_1CILi128EEENS7_ILi48EEES8_EEELi128ENS_6half_tEfNS_4arch4Sm80ELb0ELb1ELb1ELb1ELb1ELb0ELb1ELb0EEENS1_21CollectiveEpilogueFwdINS6_IJS8_S8_S9_EEENS6_IJNS7_ILi1EEESH_SH_EEESB_SD_Li128ELb1ELb1ELb0ELb0EEENS1_19SingleTileSchedulerILb1ELb0ELb1ELi128EEEEEEEEEvNT_6ParamsE,@"STO_CUDA_ENTRY STV_DEFAULT"
_ZN7cutlass13device_kernelIN5flash19enable_sm80_to_sm89INS1_16FlashAttnFwdSm80INS1_25CollectiveMainloopFwdSm80ILi4ELi1ELb0EN4cute5tupleIJNS5_1CILi128EEENS7_ILi48EEES8_EEELi128ENS_6half_tEfNS_4arch4Sm80ELb0ELb1ELb1ELb1ELb1ELb0ELb1ELb0EEENS1_21CollectiveEpilogueFwdINS6_IJS8_S8_S9_EEENS6_IJNS7_ILi1EEESH_SH_EEESB_SD_Li128ELb1ELb1ELb0ELb0EEENS1_19SingleTileSchedulerILb1ELb0ELb1ELi128EEEEEEEEEvNT_6ParamsE:
[----:B------:R-:W-:Y:S01]  /*0000*/  LDC R1, c[0x0][0x28] ;  /* 0x00000a00ff017b82 */ /* 0x000fe20000000800 */
[----:B------:R-:W-:Y:S05]  /*0010*/  EXIT ;  /* 0x000000000000794d */ /* 0x000fea0003800000 */
.L_x_13:
        /* <DEDUP_REMOVED lines=14> */
.L_x_49:


//--------------------- .text._ZN7cutlass13device_kernelIN5flash19enable_sm80_to_sm89INS1_16FlashAttnFwdSm80INS1_25CollectiveMainloopFwdSm80ILi4ELi1ELb0EN4cute5tupleIJNS5_1CILi128EEENS7_ILi48EEES8_EEELi128ENS_6half_tEfNS_4arch4Sm80ELb0ELb1ELb1ELb1ELb1ELb1ELb1ELb0EEENS1_21CollectiveEpilogueFwdINS6_IJS8_S8_S9_EEENS6_IJNS7_ILi1EEESH_SH_EEESB_SD_Li128ELb1ELb1ELb0ELb0EEENS1_19SingleTileSchedulerILb1ELb0ELb1ELi128EEEEEEEEEvNT_6ParamsE --------------------------
	.section	.text._ZN7cutlass13device_kernelIN5flash19enable_sm80_to_sm89INS1_16FlashAttnFwdSm80INS1_25CollectiveMainloopFwdSm80ILi4ELi1ELb0EN4cute5tupleIJNS5_1CILi128EEENS7_ILi48EEES8_EEELi128ENS_6half_tEfNS_4arch4Sm80ELb0ELb1ELb1ELb1ELb1ELb1ELb1ELb0EEENS1_21CollectiveEpilogueFwdINS6_IJS8_S8_S9_EEENS6_IJNS7_ILi1EEESH_SH_EEESB_SD_Li128ELb1ELb1ELb0ELb0EEENS1_19SingleTileSchedulerILb1ELb0ELb1ELi128EEEEEEEEEvNT_6ParamsE,"ax",@progbits
	.align	128
.text._ZN7cutlass13device_kernelIN5flash19enable_sm80_to_sm89INS1_16FlashAttnFwdSm80INS1_25CollectiveMainloopFwdSm80ILi4ELi1ELb0EN4cute5tupleIJNS5_1CILi128EEENS7_ILi48EEES8_EEELi128ENS_6half_tEfNS_4arch4Sm80ELb0ELb1ELb1ELb1ELb1ELb1ELb1ELb0EEENS1_21CollectiveEpilogueFwdINS6_IJS8_S8_S9_EEENS6_IJNS7_ILi1EEESH_SH_EEESB_SD_Li128ELb1ELb1ELb0ELb0EEENS1_19SingleTileSchedulerILb1ELb0ELb1ELi128EEEEEEEEEvNT_6ParamsE:
        .type           _ZN7cutlass13device_kernelIN5flash19enable_sm80_to_sm89INS1_16FlashAttnFwdSm80INS1_25CollectiveMainloopFwdSm80ILi4ELi1ELb0EN4cute5tupleIJNS5_1CILi128EEENS7_ILi48EEES8_EEELi128ENS_6half_tEfNS_4arch4Sm80ELb0ELb1ELb1ELb1ELb1ELb1ELb1ELb0EEENS1_21CollectiveEpilogueFwdINS6_IJS8_S8_S9_EEENS6_IJNS7_ILi1EEESH_SH_EEESB_SD_Li128ELb1ELb1ELb0ELb0EEENS1_19SingleTileSchedulerILb1ELb0ELb1ELi128EEEEEEEEEvNT_6ParamsE,@function
        .size           _ZN7cutlass13device_kernelIN5flash19enable_sm80_to_sm89INS1_16FlashAttnFwdSm80INS1_25CollectiveMainloopFwdSm80ILi4ELi1ELb0EN4cute5tupleIJNS5_1CILi128EEENS7_ILi48EEES8_EEELi128ENS_6half_tEfNS_4arch4Sm80ELb0ELb1ELb1ELb1ELb1ELb1ELb1ELb0EEENS1_21CollectiveEpilogueFwdINS6_IJS8_S8_S9_EEENS6_IJNS7_ILi1EEESH_SH_EEESB_SD_Li128ELb1ELb1ELb0ELb0EEENS1_19SingleTileSchedulerILb1ELb0ELb1ELi128EEEEEEEEEvNT_6ParamsE,(.L_x_50 - _ZN7cutlass13device_kernelIN5flash19enable_sm80_to_sm89INS1_16FlashAttnFwdSm80INS1_25CollectiveMainloopFwdSm80ILi4ELi1ELb0EN4cute5tupleIJNS5_1CILi128EEENS7_ILi48EEES8_EEELi128ENS_6half_tEfNS_4arch4Sm80ELb0ELb1ELb1ELb1ELb1ELb1ELb1ELb0EEENS1_21CollectiveEpilogueFwdINS6_IJS8_S8_S9_EEENS6_IJNS7_ILi1EEESH_SH_EEESB_SD_Li128ELb1ELb1ELb0ELb0EEENS1_19SingleTileSchedulerILb1ELb0ELb1ELi128EEEEEEEEEvNT_6ParamsE)
        .other          _ZN7cutlass13device_kernelIN5flash19enable_sm80_to_sm89INS1_16FlashAttnFwdSm80INS1_25CollectiveMainloopFwdSm80ILi4ELi1ELb0EN4cute5tupleIJNS5_1CILi128EEENS7_ILi48EEES8_EEELi128ENS_6half_tEfNS_4arch4Sm80ELb0ELb1ELb1ELb1ELb1ELb1ELb1ELb0EEENS1_21CollectiveEpilogueFwdINS6_IJS8_S8_S9_EEENS6_IJNS7_ILi1EEESH_SH_EEESB_SD_Li128ELb1ELb1ELb0ELb0EEENS1_19SingleTileSchedulerILb1ELb0ELb1ELi128EEEEEEEEEvNT_6ParamsE,@"STO_CUDA_ENTRY STV_DEFAULT"
_ZN7cutlass13device_kernelIN5flash19enable_sm80_to_sm89INS1_16FlashAttnFwdSm80INS1_25CollectiveMainloopFwdSm80ILi4ELi1ELb0EN4cute5tupleIJNS5_1CILi128EEENS7_ILi48EEES8_EEELi128ENS_6half_tEfNS_4arch4Sm80ELb0ELb1ELb1ELb1ELb1ELb1ELb1ELb0EEENS1_21CollectiveEpilogueFwdINS6_IJS8_S8_S9_EEENS6_IJNS7_ILi1EEESH_SH_EEESB_SD_Li128ELb1ELb1ELb0ELb0EEENS1_19SingleTileSchedulerILb1ELb0ELb1ELi128EEEEEEEEEvNT_6ParamsE:
[----:B------:R-:W-:Y:S01]  /*0000*/  LDC R1, c[0x0][0x28] ;  /* 0x00000a00ff017b82 */ /* 0x000fe20000000800 */
[----:B------:R-:W-:Y:S05]  /*0010*/  EXIT ;  /* 0x000000000000794d */ /* 0x000fea0003800000 */
.L_x_14:
        /* <DEDUP_REMOVED lines=14> */
.L_x_50:


//--------------------- .text._ZN7cutlass13device_kernelIN5flash19enable_sm80_to_sm89INS1_16FlashAttnFwdSm80INS1_25CollectiveMainloopFwdSm80ILi4ELi1ELb0EN4cute5tupleIJNS5_1CILi128EEENS7_ILi64EEES8_EEELi128ENS_6half_tEfNS_4arch4Sm80ELb1ELb0ELb1ELb0ELb1ELb0ELb1ELb0EEENS1_21CollectiveEpilogueFwdINS6_IJS8_S8_S9_EEENS6_IJNS7_ILi1EEESH_SH_EEESB_SD_Li128ELb0ELb1ELb0ELb0EEENS1_30DynamicPersistentTileSchedulerILi128ELi128ELb0ELb1ELb0EEEEEEEEEvNT_6ParamsE --------------------------
	.section	.text._ZN7cutlass13device_kernelIN5flash19enable_sm80_to_sm89INS1_16FlashAttnFwdSm80INS1_25CollectiveMainloopFwdSm80ILi4ELi1ELb0EN4cute5tupleIJNS5_1CILi128EEENS7_ILi64EEES8_EEELi128ENS_6half_tEfNS_4arch4Sm80ELb1ELb0ELb1ELb0ELb1ELb0ELb1ELb0EEENS1_21CollectiveEpilogueFwdINS6_IJS8_S8_S9_EEENS6_IJNS7_ILi1EEESH_SH_EEESB_SD_Li128ELb0ELb1ELb0ELb0EEENS1_30DynamicPersistentTileSchedulerILi128ELi128ELb0ELb1ELb0EEEEEEEEEvNT_6ParamsE,"ax",@progbits
	.align	128
.text._ZN7cutlass13device_kernelIN5flash19enable_sm80_to_sm89INS1_16FlashAttnFwdSm80INS1_25CollectiveMainloopFwdSm80ILi4ELi1ELb0EN4cute5tupleIJNS5_1CILi128EEENS7_ILi64EEES8_EEELi128ENS_6half_tEfNS_4arch4Sm80ELb1ELb0ELb1ELb0ELb1ELb0ELb1ELb0EEENS1_21CollectiveEpilogueFwdINS6_IJS8_S8_S9_EEENS6_IJNS7_ILi1EEESH_SH_EEESB_SD_Li128ELb0ELb1ELb0ELb0EEENS1_30DynamicPersistentTileSchedulerILi128ELi128ELb0ELb1ELb0EEEEEEEEEvNT_6ParamsE:
        .type           _ZN7cutlass13device_kernelIN5flash19enable_sm80_to_sm89INS1_16FlashAttnFwdSm80INS1_25CollectiveMainloopFwdSm80ILi4ELi1ELb0EN4cute5tupleIJNS5_1CILi128EEENS7_ILi64EEES8_EEELi128ENS_6half_tEfNS_4arch4Sm80ELb1ELb0ELb1ELb0ELb1ELb0ELb1ELb0EEENS1_21CollectiveEpilogueFwdINS6_IJS8_S8_S9_EEENS6_IJNS7_ILi1EEESH_SH_EEESB_SD_Li128ELb0ELb1ELb0ELb0EEENS1_30DynamicPersistentTileSchedulerILi128ELi128ELb0ELb1ELb0EEEEEEEEEvNT_6ParamsE,@function
        .size           _ZN7cutlass13device_kernelIN5flash19enable_sm80_to_sm89INS1_16FlashAttnFwdSm80INS1_25CollectiveMainloopFwdSm80ILi4ELi1ELb0EN4cute5tupleIJNS5_1CILi128EEENS7_ILi64EEES8_EEELi128ENS_6half_tEfNS_4arch4Sm80ELb1ELb0ELb1ELb0ELb1ELb0ELb1ELb0EEENS1_21CollectiveEpilogueFwdINS6_IJS8_S8_S9_EEENS6_IJNS7_ILi1EEESH_SH_EEESB_SD_Li128ELb0ELb1ELb0ELb0EEENS1_30DynamicPersistentTileSchedulerILi128ELi128ELb0ELb1ELb0EEEEEEEEEvNT_6ParamsE,(.L_x_51 - _ZN7cutlass13device_kernelIN5flash19enable_sm80_to_sm89INS1_16FlashAttnFwdSm80INS1_25CollectiveMainloopFwdSm80ILi4ELi1ELb0EN4cute5tupleIJNS5_1CILi128EEENS7_ILi64EEES8_EEELi128ENS_6half_tEfNS_4arch4Sm80ELb1ELb0ELb1ELb0ELb1ELb0ELb1ELb0EEENS1_21CollectiveEpilogueFwdINS6_IJS8_S8_S9_EEENS6_IJNS7_ILi1EEESH_SH_EEESB_SD_Li128ELb0ELb1ELb0ELb0EEENS1_30DynamicPersistentTileSchedulerILi128ELi128ELb0ELb1ELb0EEEEEEEEEvNT_6ParamsE)
        .other          _ZN7cutlass13device_kernelIN5flash19enable_sm80_to_sm89INS1_16FlashAttnFwdSm80INS1_25CollectiveMainloopFwdSm80ILi4ELi1ELb0EN4cute5tupleIJNS5_1CILi128EEENS7_ILi64EEES8_EEELi128ENS_6half_tEfNS_4arch4Sm80ELb1ELb0ELb1ELb0ELb1ELb0ELb1ELb0EEENS1_21CollectiveEpilogueFwdINS6_IJS8_S8_S9_EEENS6_IJNS7_ILi1EEESH_SH_EEESB_SD_Li128ELb0ELb1ELb0ELb0EEENS1_30DynamicPersistentTileSchedulerILi128ELi128ELb0ELb1ELb0EEEEEEEEEvNT_6ParamsE,@"STO_CUDA_ENTRY STV_DEFAULT"
_ZN7cutlass13device_kernelIN5flash19enable_sm80_to_sm89INS1_16FlashAttnFwdSm80INS1_25CollectiveMainloopFwdSm80ILi4ELi1ELb0EN4cute5tupleIJNS5_1CILi128EEENS7_ILi64EEES8_EEELi128ENS_6half_tEfNS_4arch4Sm80ELb1ELb0ELb1ELb0ELb1ELb0ELb1ELb0EEENS1_21CollectiveEpilogueFwdINS6_IJS8_S8_S9_EEENS6_IJNS7_ILi1EEESH_SH_EEESB_SD_Li128ELb0ELb1ELb0ELb0EEENS1_30DynamicPersistentTileSchedulerILi128ELi128ELb0ELb1ELb0EEEEEEEEEvNT_6ParamsE:
[----:B------:R-:W-:Y:S01]  /*0000*/  LDC R1, c[0x0][0x28] ;  /* 0x00000a00ff017b82 */ /* 0x000fe20000000800 */
[----:B------:R-:W-:Y:S05]  /*0010*/  EXIT ;  /* 0x000000000000794d */ /* 0x000fea0003800000 */
.L_x_15:
        /* <DEDUP_REMOVED lines=14> */
.L_x_51:


//--------------------- .text._ZN7cutlass13device_kernelIN5flash19enable_sm80_to_sm89INS1_16FlashAttnFwdSm80INS1_25CollectiveMainloopFwdSm80ILi4ELi1ELb0EN4cute5tupleIJNS5_1CILi128EEENS7_ILi64EEES8_EEELi128ENS_6half_tEfNS_4arch4Sm80ELb1ELb0ELb1ELb1ELb1ELb0ELb1ELb0EEENS1_21CollectiveEpilogueFwdINS6_IJS8_S8_S9_EEENS6_IJNS7_ILi1EEESH_SH_EEESB_SD_Li128ELb1ELb1ELb0ELb0EEENS1_19SingleTileSchedulerILb1ELb0ELb1ELi128EEEEEEEEEvNT_6ParamsE --------------------------
	.section	.text._ZN7cutlass13device_kernelIN5flash19enable_sm80_to_sm89INS1_16FlashAttnFwdSm80INS1_25CollectiveMainloopFwdSm80ILi4ELi1ELb0EN4cute5tupleIJNS5_1CILi128EEENS7_ILi64EEES8_EEELi128ENS_6half_tEfNS_4arch4Sm80ELb1ELb0ELb1ELb1ELb1ELb0ELb1ELb0EEENS1_21CollectiveEpilogueFwdINS6_IJS8_S8_S9_EEENS6_IJNS7_ILi1EEESH_SH_EEESB_SD_Li128ELb1ELb1ELb0ELb0EEENS1_19SingleTileSchedulerILb1ELb0ELb1ELi128EEEEEEEEEvNT_6ParamsE,"ax",@progbits
	.align	128
.text._ZN7cutlass13device_kernelIN5flash19enable_sm80_to_sm89INS1_16FlashAttnFwdSm80INS1_25CollectiveMainloopFwdSm80ILi4ELi1ELb0EN4cute5tupleIJNS5_1CILi128EEENS7_ILi64EEES8_EEELi128ENS_6half_tEfNS_4arch4Sm80ELb1ELb0ELb1ELb1ELb1ELb0ELb1ELb0EEENS1_21CollectiveEpilogueFwdINS6_IJS8_S8_S9_EEENS6_IJNS7_ILi1EEESH_SH_EEESB_SD_Li128ELb1ELb1ELb0ELb0EEENS1_19SingleTileSchedulerILb1ELb0ELb1ELi128EEEEEEEEEvNT_6ParamsE:
        .type           _ZN7cutlass13device_kernelIN5flash19enable_sm80_to_sm89INS1_16FlashAttnFwdSm80INS1_25CollectiveMainloopFwdSm80ILi4ELi1ELb0EN4cute5tupleIJNS5_1CILi128EEENS7_ILi64EEES8_EEELi128ENS_6half_tEfNS_4arch4Sm80ELb1ELb0ELb1ELb1ELb1ELb0ELb1ELb0EEENS1_21CollectiveEpilogueFwdINS6_IJS8_S8_S9_EEENS6_IJNS7_ILi1EEESH_SH_EEESB_SD_Li128ELb1ELb1ELb0ELb0EEENS1_19SingleTileSchedulerILb1ELb0ELb1ELi128EEEEEEEEEvNT_6ParamsE,@function
        .size           _ZN7cutlass13device_kernelIN5flash19enable_sm80_to_sm89INS1_16FlashAttnFwdSm80INS1_25CollectiveMainloopFwdSm80ILi4ELi1ELb0EN4cute5tupleIJNS5_1CILi128EEENS7_ILi64EEES8_EEELi128ENS_6half_tEfNS_4arch4Sm80ELb1ELb0ELb1ELb1ELb1ELb0ELb1ELb0EEENS1_21CollectiveEpilogueFwdINS6_IJS8_S8_S9_EEENS6_IJNS7_ILi1EEESH_SH_EEESB_SD_Li128ELb1ELb1ELb0ELb0EEENS1_19SingleTileSchedulerILb1ELb0ELb1ELi128EEEEEEEEEvNT_6ParamsE,(.L_x_52 - _ZN7cutlass13device_kernelIN5flash19enable_sm80_to_sm89INS1_16FlashAttnFwdSm80INS1_25CollectiveMainloopFwdSm80ILi4ELi1ELb0EN4cute5tupleIJNS5_1CILi128EEENS7_ILi64EEES8_EEELi128ENS_6half_tEfNS_4arch4Sm80ELb1ELb0ELb1ELb1ELb1ELb0ELb1ELb0EEENS1_21CollectiveEpilogueFwdINS6_IJS8_S8_S9_EEENS6_IJNS7_ILi1EEESH_SH_EEESB_SD_Li128ELb1ELb1ELb0ELb0EEENS1_19SingleTileSchedulerILb1ELb0ELb1ELi128EEEEEEEEEvNT_6ParamsE)
        .other          _ZN7cutlass13device_kernelIN5flash19enable_sm80_to_sm89INS1_16FlashAttnFwdSm80INS1_25CollectiveMainloopFwdSm80ILi4ELi1ELb0EN4cute5tupleIJNS5_1CILi128EEENS7_ILi64EEES8_EEELi128ENS_6half_tEfNS_4arch4Sm80ELb1ELb0ELb1ELb1ELb1ELb0ELb1ELb0EEENS1_21CollectiveEpilogueFwdINS6_IJS8_S8_S9_EEENS6_IJNS7_ILi1EEESH_SH_EEESB_SD_Li128ELb1ELb1ELb0ELb0EEENS1_19SingleTileSchedulerILb1ELb0ELb1ELi128EEEEEEEEEvNT_6ParamsE,@"STO_CUDA_ENTRY STV_DEFAULT"
_ZN7cutlass13device_kernelIN5flash19enable_sm80_to_sm89INS1_16FlashAttnFwdSm80INS1_25CollectiveMainloopFwdSm80ILi4ELi1ELb0EN4cute5tupleIJNS5_1CILi128EEENS7_ILi64EEES8_EEELi128ENS_6half_tEfNS_4arch4Sm80ELb1ELb0ELb1ELb1ELb1ELb0ELb1ELb0EEENS1_21CollectiveEpilogueFwdINS6_IJS8_S8_S9_EEENS6_IJNS7_ILi1EEESH_SH_EEESB_SD_Li128ELb1ELb1ELb0ELb0EEENS1_19SingleTileSchedulerILb1ELb0ELb1ELi128EEEEEEEEEvNT_6ParamsE:
[----:B------:R-:W-:Y:S01]  /*0000*/  LDC R1, c[0x0][0x28] ;  /* 0x00000a00ff017b82 */ /* 0x000fe20000000800 */
[----:B------:R-:W-:Y:S05]  /*0010*/  EXIT ;  /* 0x000000000000794d */ /* 0x000fea0003800000 */
.L_x_16:
        /* <DEDUP_REMOVED lines=14> */
.L_x_52:


//--------------------- .text._ZN7cutlass13device_kernelIN5flash19enable_sm80_to_sm89INS1_16FlashAttnFwdSm80INS1_25CollectiveMainloopFwdSm80ILi4ELi1ELb0EN4cute5tupleIJNS5_1CILi128EEENS7_ILi64EEES8_EEELi128ENS_6half_tEfNS_4arch4Sm80ELb1ELb0ELb1ELb1ELb1ELb1ELb1ELb0EEENS1_21CollectiveEpilogueFwdINS6_IJS8_S8_S9_EEENS6_IJNS7_ILi1EEESH_SH_EEESB_SD_Li128ELb1ELb1ELb0ELb0EEENS1_19SingleTileSchedulerILb1ELb0ELb1ELi128EEEEEEEEEvNT_6ParamsE --------------------------
	.section	.text._ZN7cutlass13device_kernelIN5flash19enable_sm80_to_sm89INS1_16FlashAttnFwdSm80INS1_25CollectiveMainloopFwdSm80ILi4ELi1ELb0EN4cute5tupleIJNS5_1CILi128EEENS7_ILi64EEES8_EEELi128ENS_6half_tEfNS_4arch4Sm80ELb1ELb0ELb1ELb1ELb1ELb1ELb1ELb0EEENS1_21CollectiveEpilogueFwdINS6_IJS8_S8_S9_EEENS6_IJNS7_ILi1EEESH_SH_EEESB_SD_Li128ELb1ELb1ELb0ELb0EEENS1_19SingleTileSchedulerILb1ELb0ELb1ELi128EEEEEEEEEvNT_6ParamsE,"ax",@progbits
	.align	128
.text._ZN7cutlass13device_kernelIN5flash19enable_sm80_to_sm89INS1_16FlashAttnFwdSm80INS1_25CollectiveMainloopFwdSm80ILi4ELi1ELb0EN4cute5tupleIJNS5_1CILi128EEENS7_ILi64EEES8_EEELi128ENS_6half_tEfNS_4arch4Sm80ELb1ELb0ELb1ELb1ELb1ELb1ELb1ELb0EEENS1_21CollectiveEpilogueFwdINS6_IJS8_S8_S9_EEENS6_IJNS7_ILi1EEESH_SH_EEESB_SD_Li128ELb1ELb1ELb0ELb0EEENS1_19SingleTileSchedulerILb1ELb0ELb1ELi128EEEEEEEEEvNT_6ParamsE:
        .type           _ZN7cutlass13device_kernelIN5flash19enable_sm80_to_sm89INS1_16FlashAttnFwdSm80INS1_25CollectiveMainloopFwdSm80ILi4ELi1ELb0EN4cute5tupleIJNS5_1CILi128EEENS7_ILi64EEES8_EEELi128ENS_6half_tEfNS_4arch4Sm80ELb1ELb0ELb1ELb1ELb1ELb1ELb1ELb0EEENS1_21CollectiveEpilogueFwdINS6_IJS8_S8_S9_EEENS6_IJNS7_ILi1EEESH_SH_EEESB_SD_Li128ELb1ELb1ELb0ELb0EEENS1_19SingleTileSchedulerILb1ELb0ELb1ELi128EEEEEEEEEvNT_6ParamsE,@function
        .size           _ZN7cutlass13device_kernelIN5flash19enable_sm80_to_sm89INS1_16FlashAttnFwdSm80INS1_25CollectiveMainloopFwdSm80ILi4ELi1ELb0EN4cute5tupleIJNS5_1CILi128EEENS7_ILi64EEES8_EEELi128ENS_6half_tEfNS_4arch4Sm80ELb1ELb0ELb1ELb1ELb1ELb1ELb1ELb0EEENS1_21CollectiveEpilogueFwdINS6_IJS8_S8_S9_EEENS6_IJNS7_ILi1EEESH_SH_EEESB_SD_Li128ELb1ELb1ELb0ELb0EEENS1_19SingleTileSchedulerILb1ELb0ELb1ELi128EEEEEEEEEvNT_6ParamsE,(.L_x_53 - _ZN7cutlass13device_kernelIN5flash19enable_sm80_to_sm89INS1_16FlashAttnFwdSm80INS1_25CollectiveMainloopFwdSm80ILi4ELi1ELb0EN4cute5tupleIJNS5_1CILi128EEENS7_ILi64EEES8_EEELi128ENS_6half_tEfNS_4arch4Sm80ELb1ELb0ELb1ELb1ELb1ELb1ELb1ELb0EEENS1_21CollectiveEpilogueFwdINS6_IJS8_S8_S9_EEENS6_IJNS7_ILi1EEESH_SH_EEESB_SD_Li128ELb1ELb1ELb0ELb0EEENS1_19SingleTileSchedulerILb1ELb0ELb1ELi128EEEEEEEEEvNT_6ParamsE)
        .other          _ZN7cutlass13device_kernelIN5flash19enable_sm80_to_sm89INS1_16FlashAttnFwdSm80INS1_25CollectiveMainloopFwdSm80ILi4ELi1ELb0EN4cute5tupleIJNS5_1CILi128EEENS7_ILi64EEES8_EEELi128ENS_6half_tEfNS_4arch4Sm80ELb1ELb0ELb1ELb1ELb1ELb1ELb1ELb0EEENS1_21CollectiveEpilogueFwdINS6_IJS8_S8_S9_EEENS6_IJNS7_ILi1EEESH_SH_EEESB_SD_Li128ELb1ELb1ELb0ELb0EEENS1_19SingleTileSchedulerILb1ELb0ELb1ELi128EEEEEEEEEvNT_6ParamsE,@"STO_CUDA_ENTRY STV_DEFAULT"
_ZN7cutlass13device_kernelIN5flash19enable_sm80_to_sm89INS1_16FlashAttnFwdSm80INS1_25CollectiveMainloopFwdSm80ILi4ELi1ELb0EN4cute5tupleIJNS5_1CILi128EEENS7_ILi64EEES8_EEELi128ENS_6half_tEfNS_4arch4Sm80ELb1ELb0ELb1ELb1ELb1ELb1ELb1ELb0EEENS1_21CollectiveEpilogueFwdINS6_IJS8_S8_S9_EEENS6_IJNS7_ILi1EEESH_SH_EEESB_SD_Li128ELb1ELb1ELb0ELb0EEENS1_19SingleTileSchedulerILb1ELb0ELb1ELi128EEEEEEEEEvNT_6ParamsE:
[----:B------:R-:W-:Y:S01]  /*0000*/  LDC R1, c[0x0][0x28] ;  /* 0x00000a00ff017b82 */ /* 0x000fe20000000800 */
[----:B------:R-:W-:Y:S05]  /*0010*/  EXIT ;  /* 0x000000000000794d */ /* 0x000fea0003800000 */
.L_x_17:
        /* <DEDUP_REMOVED lines=14> */
.L_x_53:


//--------------------- .text._ZN7cutlass13device_kernelIN5flash19enable_sm80_to_sm89INS1_16FlashAttnFwdSm80INS1_25CollectiveMainloopFwdSm80ILi8ELi1ELb1EN4cute5tupleIJNS5_1CILi128EEES8_S8_EEELi128ENS_6half_tEfNS_4arch4Sm80ELb0ELb0ELb0ELb0ELb1ELb0ELb1ELb0EEENS1_21CollectiveEpilogueFwdIS9_NS6_IJNS7_ILi1EEESF_SF_EEESA_SC_Li256ELb0ELb1ELb0ELb0EEENS1_19SingleTileSchedulerILb0ELb0ELb1ELi128EEEEEEEEEvNT_6ParamsE --------------------------
	.section	.text._ZN7cutlass13device_kernelIN5flash19enable_sm80_to_sm89INS1_16FlashAttnFwdSm80INS1_25CollectiveMainloopFwdSm80ILi8ELi1ELb1EN4cute5tupleIJNS5_1CILi128EEES8_S8_EEELi128ENS_6half_tEfNS_4arch4Sm80ELb0ELb0ELb0ELb0ELb1ELb0ELb1ELb0EEENS1_21CollectiveEpilogueFwdIS9_NS6_IJNS7_ILi1EEESF_SF_EEESA_SC_Li256ELb0ELb1ELb0ELb0EEENS1_19SingleTileSchedulerILb0ELb0ELb1ELi128EEEEEEEEEvNT_6ParamsE,"ax",@progbits
	.align	128
.text._ZN7cutlass13device_kernelIN5flash19enable_sm80_to_sm89INS1_16FlashAttnFwdSm80INS1_25CollectiveMainloopFwdSm80ILi8ELi1ELb1EN4cute5tupleIJNS5_1CILi128EEES8_S8_EEELi128ENS_6half_tEfNS_4arch4Sm80ELb0ELb0ELb0ELb0ELb1ELb0ELb1ELb0EEENS1_21CollectiveEpilogueFwdIS9_NS6_IJNS7_ILi1EEESF_SF_EEESA_SC_Li256ELb0ELb1ELb0ELb0EEENS1_19SingleTileSchedulerILb0ELb0ELb1ELi128EEEEEEEEEvNT_6ParamsE:
        .type           _ZN7cutlass13device_kernelIN5flash19enable_sm80_to_sm89INS1_16FlashAttnFwdSm80INS1_25CollectiveMainloopFwdSm80ILi8ELi1ELb1EN4cute5tupleIJNS5_1CILi128EEES8_S8_EEELi128ENS_6half_tEfNS_4arch4Sm80ELb0ELb0ELb0ELb0ELb1ELb0ELb1ELb0EEENS1_21CollectiveEpilogueFwdIS9_NS6_IJNS7_ILi1EEESF_SF_EEESA_SC_Li256ELb0ELb1ELb0ELb0EEENS1_19SingleTileSchedulerILb0ELb0ELb1ELi128EEEEEEEEEvNT_6ParamsE,@function
        .size           _ZN7cutlass13device_kernelIN5flash19enable_sm80_to_sm89INS1_16FlashAttnFwdSm80INS1_25CollectiveMainloopFwdSm80ILi8ELi1ELb1EN4cute5tupleIJNS5_1CILi128EEES8_S8_EEELi128ENS_6half_tEfNS_4arch4Sm80ELb0ELb0ELb0ELb0ELb1ELb0ELb1ELb0EEENS1_21CollectiveEpilogueFwdIS9_NS6_IJNS7_ILi1EEESF_SF_EEESA_SC_Li256ELb0ELb1ELb0ELb0EEENS1_19SingleTileSchedulerILb0ELb0ELb1ELi128EEEEEEEEEvNT_6ParamsE,(.L_x_54 - _ZN7cutlass13device_kernelIN5flash19enable_sm80_to_sm89INS1_16FlashAttnFwdSm80INS1_25CollectiveMainloopFwdSm80ILi8ELi1ELb1EN4cute5tupleIJNS5_1CILi128EEES8_S8_EEELi128ENS_6half_tEfNS_4arch4Sm80ELb0ELb0ELb0ELb0ELb1ELb0ELb1ELb0EEENS1_21CollectiveEpilogueFwdIS9_NS6_IJNS7_ILi1EEESF_SF_EEESA_SC_Li256ELb0ELb1ELb0ELb0EEENS1_19SingleTileSchedulerILb0ELb0ELb1ELi128EEEEEEEEEvNT_6ParamsE)
        .other          _ZN7cutlass13device_kernelIN5flash19enable_sm80_to_sm89INS1_16FlashAttnFwdSm80INS1_25CollectiveMainloopFwdSm80ILi8ELi1ELb1EN4cute5tupleIJNS5_1CILi128EEES8_S8_EEELi128ENS_6half_tEfNS_4arch4Sm80ELb0ELb0ELb0ELb0ELb1ELb0ELb1ELb0EEENS1_21CollectiveEpilogueFwdIS9_NS6_IJNS7_ILi1EEESF_SF_EEESA_SC_Li256ELb0ELb1ELb0ELb0EEENS1_19SingleTileSchedulerILb0ELb0ELb1ELi128EEEEEEEEEvNT_6ParamsE,@"STO_CUDA_ENTRY STV_DEFAULT"
_ZN7cutlass13device_kernelIN5flash19enable_sm80_to_sm89INS1_16FlashAttnFwdSm80INS1_25CollectiveMainloopFwdSm80ILi8ELi1ELb1EN4cute5tupleIJNS5_1CILi128EEES8_S8_EEELi128ENS_6half_tEfNS_4arch4Sm80ELb0ELb0ELb0ELb0ELb1ELb0ELb1ELb0EEENS1_21CollectiveEpilogueFwdIS9_NS6_IJNS7_ILi1EEESF_SF_EEESA_SC_Li256ELb0ELb1ELb0ELb0EEENS1_19SingleTileSchedulerILb0ELb0ELb1ELi128EEEEEEEEEvNT_6ParamsE:
[----:B------:R-:W-:Y:S01]  /*0000*/  LDC R1, c[0x0][0x28] ;  /* 0x00000a00ff017b82 */ /* 0x000fe20000000800 */
[----:B------:R-:W-:Y:S05]  /*0010*/  EXIT ;  /* 0x000000000000794d */ /* 0x000fea0003800000 */
.L_x_18:
        /* <DEDUP_REMOVED lines=14> */
.L_x_54:


//--------------------- .text._ZN7cutlass13device_kernelIN5flash19enable_sm80_to_sm89INS1_16FlashAttnFwdSm80INS1_25CollectiveMainloopFwdSm80ILi8ELi1ELb1EN4cute5tupleIJNS5_1CILi128EEES8_S8_EEELi128ENS_6half_tEfNS_4arch4Sm80ELb0ELb0ELb0ELb1ELb1ELb0ELb1ELb0EEENS1_21CollectiveEpilogueFwdIS9_NS6_IJNS7_ILi1EEESF_SF_EEESA_SC_Li256ELb1ELb1ELb0ELb0EEENS1_19SingleTileSchedulerILb1ELb0ELb1ELi128EEEEEEEEEvNT_6ParamsE --------------------------
	.section	.text._ZN7cutlass13device_kernelIN5flash19enable_sm80_to_sm89INS1_16FlashAttnFwdSm80INS1_25CollectiveMainloopFwdSm80ILi8ELi1ELb1EN4cute5tupleIJNS5_1CILi128EEES8_S8_EEELi128ENS_6half_tEfNS_4arch4Sm80ELb0ELb0ELb0ELb1ELb1ELb0ELb1ELb0EEENS1_21CollectiveEpilogueFwdIS9_NS6_IJNS7_ILi1EEESF_SF_EEESA_SC_Li256ELb1ELb1ELb0ELb0EEENS1_19SingleTileSchedulerILb1ELb0ELb1ELi128EEEEEEEEEvNT_6ParamsE,"ax",@progbits
	.align	128
.text._ZN7cutlass13device_kernelIN5flash19enable_sm80_to_sm89INS1_16FlashAttnFwdSm80INS1_25CollectiveMainloopFwdSm80ILi8ELi1ELb1EN4cute5tupleIJNS5_1CILi128EEES8_S8_EEELi128ENS_6half_tEfNS_4arch4Sm80ELb0ELb0ELb0ELb1ELb1ELb0ELb1ELb0EEENS1_21CollectiveEpilogueFwdIS9_NS6_IJNS7_ILi1EEESF_SF_EEESA_SC_Li256ELb1ELb1ELb0ELb0EEENS1_19SingleTileSchedulerILb1ELb0ELb1ELi128EEEEEEEEEvNT_6ParamsE:
        .type           _ZN7cutlass13device_kernelIN5flash19enable_sm80_to_sm89INS1_16FlashAttnFwdSm80INS1_25CollectiveMainloopFwdSm80ILi8ELi1ELb1EN4cute5tupleIJNS5_1CILi128EEES8_S8_EEELi128ENS_6half_tEfNS_4arch4Sm80ELb0ELb0ELb0ELb1ELb1ELb0ELb1ELb0EEENS1_21CollectiveEpilogueFwdIS9_NS6_IJNS7_ILi1EEESF_SF_EEESA_SC_Li256ELb1ELb1ELb0ELb0EEENS1_19SingleTileSchedulerILb1ELb0ELb1ELi128EEEEEEEEEvNT_6ParamsE,@function
        .size           _ZN7cutlass13device_kernelIN5flash19enable_sm80_to_sm89INS1_16FlashAttnFwdSm80INS1_25CollectiveMainloopFwdSm80ILi8ELi1ELb1EN4cute5tupleIJNS5_1CILi128EEES8_S8_EEELi128ENS_6half_tEfNS_4arch4Sm80ELb0ELb0ELb0ELb1ELb1ELb0ELb1ELb0EEENS1_21CollectiveEpilogueFwdIS9_NS6_IJNS7_ILi1EEESF_SF_EEESA_SC_Li256ELb1ELb1ELb0ELb0EEENS1_19SingleTileSchedulerILb1ELb0ELb1ELi128EEEEEEEEEvNT_6ParamsE,(.L_x_55 - _ZN7cutlass13device_kernelIN5flash19enable_sm80_to_sm89INS1_16FlashAttnFwdSm80INS1_25CollectiveMainloopFwdSm80ILi8ELi1ELb1EN4cute5tupleIJNS5_1CILi128EEES8_S8_EEELi128ENS_6half_tEfNS_4arch4Sm80ELb0ELb0ELb0ELb1ELb1ELb0ELb1ELb0EEENS1_21CollectiveEpilogueFwdIS9_NS6_IJNS7_ILi1EEESF_SF_EEESA_SC_Li256ELb1ELb1ELb0ELb0EEENS1_19SingleTileSchedulerILb1ELb0ELb1ELi128EEEEEEEEEvNT_6ParamsE)
        .other          _ZN7cutlass13device_kernelIN5flash19enable_sm80_to_sm89INS1_16FlashAttnFwdSm80INS1_25CollectiveMainloopFwdSm80ILi8ELi1ELb1EN4cute5tupleIJNS5_1CILi128EEES8_S8_EEELi128ENS_6half_tEfNS_4arch4Sm80ELb0ELb0ELb0ELb1ELb1ELb0ELb1ELb0EEENS1_21CollectiveEpilogueFwdIS9_NS6_IJNS7_ILi1EEESF_SF_EEESA_SC_Li256ELb1ELb1ELb0ELb0EEENS1_19SingleTileSchedulerILb1ELb0ELb1ELi128EEEEEEEEEvNT_6ParamsE,@"STO_CUDA_ENTRY STV_DEFAULT"
_ZN7cutlass13device_kernelIN5flash19enable_sm80_to_sm89INS1_16FlashAttnFwdSm80INS1_25CollectiveMainloopFwdSm80ILi8ELi1ELb1EN4cute5tupleIJNS5_1CILi128EEES8_S8_EEELi128ENS_6half_tEfNS_4arch4Sm80ELb0ELb0ELb0ELb1ELb1ELb0ELb1ELb0EEENS1_21CollectiveEpilogueFwdIS9_NS6_IJNS7_ILi1EEESF_SF_EEESA_SC_Li256ELb1ELb1ELb0ELb0EEENS1_19SingleTileSchedulerILb1ELb0ELb1ELi128EEEEEEEEEvNT_6ParamsE:
[----:B------:R-:W-:Y:S01]  /*0000*/  LDC R1, c[0x0][0x28] ;  /* 0x00000a00ff017b82 */ /* 0x000fe20000000800 */
[----:B------:R-:W-:Y:S05]  /*0010*/  EXIT ;  /* 0x000000000000794d */ /* 0x000fea0003800000 */
.L_x_19:
        /* <DEDUP_REMOVED lines=14> */
.L_x_55:


//--------------------- .text._ZN7cutlass13device_kernelIN5flash19enable_sm80_to_sm89INS1_16FlashAttnFwdSm80INS1_25CollectiveMainloopFwdSm80ILi8ELi1ELb1EN4cute5tupleIJNS5_1CILi128EEES8_S8_EEELi128ENS_6half_tEfNS_4arch4Sm80ELb0ELb0ELb0ELb1ELb1ELb1ELb1ELb0EEENS1_21CollectiveEpilogueFwdIS9_NS6_IJNS7_ILi1EEESF_SF_EEESA_SC_Li256ELb1ELb1ELb0ELb0EEENS1_19SingleTileSchedulerILb1ELb0ELb1ELi128EEEEEEEEEvNT_6ParamsE --------------------------
	.section	.text._ZN7cutlass13device_kernelIN5flash19enable_sm80_to_sm89INS1_16FlashAttnFwdSm80INS1_25CollectiveMainloopFwdSm80ILi8ELi1ELb1EN4cute5tupleIJNS5_1CILi128EEES8_S8_EEELi128ENS_6half_tEfNS_4arch4Sm80ELb0ELb0ELb0ELb1ELb1ELb1ELb1ELb0EEENS1_21CollectiveEpilogueFwdIS9_NS6_IJNS7_ILi1EEESF_SF_EEESA_SC_Li256ELb1ELb1ELb0ELb0EEENS1_19SingleTileSchedulerILb1ELb0ELb1ELi128EEEEEEEEEvNT_6ParamsE,"ax",@progbits
	.align	128
.text._ZN7cutlass13device_kernelIN5flash19enable_sm80_to_sm89INS1_16FlashAttnFwdSm80INS1_25CollectiveMainloopFwdSm80ILi8ELi1ELb1EN4cute5tupleIJNS5_1CILi128EEES8_S8_EEELi128ENS_6half_tEfNS_4arch4Sm80ELb0ELb0ELb0ELb1ELb1ELb1ELb1ELb0EEENS1_21CollectiveEpilogueFwdIS9_NS6_IJNS7_ILi1EEESF_SF_EEESA_SC_Li256ELb1ELb1ELb0ELb0EEENS1_19SingleTileSchedulerILb1ELb0ELb1ELi128EEEEEEEEEvNT_6ParamsE:
        .type           _ZN7cutlass13device_kernelIN5flash19enable_sm80_to_sm89INS1_16FlashAttnFwdSm80INS1_25CollectiveMainloopFwdSm80ILi8ELi1ELb1EN4cute5tupleIJNS5_1CILi128EEES8_S8_EEELi128ENS_6half_tEfNS_4arch4Sm80ELb0ELb0ELb0ELb1ELb1ELb1ELb1ELb0EEENS1_21CollectiveEpilogueFwdIS9_NS6_IJNS7_ILi1EEESF_SF_EEESA_SC_Li256ELb1ELb1ELb0ELb0EEENS1_19SingleTileSchedulerILb1ELb0ELb1ELi128EEEEEEEEEvNT_6ParamsE,@function
        .size           _ZN7cutlass13device_kernelIN5flash19enable_sm80_to_sm89INS1_16FlashAttnFwdSm80INS1_25CollectiveMainloopFwdSm80ILi8ELi1ELb1EN4cute5tupleIJNS5_1CILi128EEES8_S8_EEELi128ENS_6half_tEfNS_4arch4Sm80ELb0ELb0ELb0ELb1ELb1ELb1ELb1ELb0EEENS1_21CollectiveEpilogueFwdIS9_NS6_IJNS7_ILi1EEESF_SF_EEESA_SC_Li256ELb1ELb1ELb0ELb0EEENS1_19SingleTileSchedulerILb1ELb0ELb1ELi128EEEEEEEEEvNT_6ParamsE,(.L_x_56 - _ZN7cutlass13device_kernelIN5flash19enable_sm80_to_sm89INS1_16FlashAttnFwdSm80INS1_25CollectiveMainloopFwdSm80ILi8ELi1ELb1EN4cute5tupleIJNS5_1CILi128EEES8_S8_EEELi128ENS_6half_tEfNS_4arch4Sm80ELb0ELb0ELb0ELb1ELb1ELb1ELb1ELb0EEENS1_21CollectiveEpilogueFwdIS9_NS6_IJNS7_ILi1EEESF_SF_EEESA_SC_Li256ELb1ELb1ELb0ELb0EEENS1_19SingleTileSchedulerILb1ELb0ELb1ELi128EEEEEEEEEvNT_6ParamsE)
        .other          _ZN7cutlass13device_kernelIN5flash19enable_sm80_to_sm89INS1_16FlashAttnFwdSm80INS1_25CollectiveMainloopFwdSm80ILi8ELi1ELb1EN4cute5tupleIJNS5_1CILi128EEES8_S8_EEELi128ENS_6half_tEfNS_4arch4Sm80ELb0ELb0ELb0ELb1ELb1ELb1ELb1ELb0EEENS1_21CollectiveEpilogueFwdIS9_NS6_IJNS7_ILi1EEESF_SF_EEESA_SC_Li256ELb1ELb1ELb0ELb0EEENS1_19SingleTileSchedulerILb1ELb0ELb1ELi128EEEEEEEEEvNT_6ParamsE,@"STO_CUDA_ENTRY STV_DEFAULT"
_ZN7cutlass13device_kernelIN5flash19enable_sm80_to_sm89INS1_16FlashAttnFwdSm80INS1_25CollectiveMainloopFwdSm80ILi8ELi1ELb1EN4cute5tupleIJNS5_1CILi128EEES8_S8_EEELi128ENS_6half_tEfNS_4arch4Sm80ELb0ELb0ELb0ELb1ELb1ELb1ELb1ELb0EEENS1_21CollectiveEpilogueFwdIS9_NS6_IJNS7_ILi1EEESF_SF_EEESA_SC_Li256ELb1ELb1ELb0ELb0EEENS1_19SingleTileSchedulerILb1ELb0ELb1ELi128EEEEEEEEEvNT_6ParamsE:
[----:B------:R-:W-:Y:S01]  /*0000*/  LDC R1, c[0x0][0x28] ;  /* 0x00000a00ff017b82 */ /* 0x000fe20000000800 */
[----:B------:R-:W-:Y:S05]  /*0010*/  EXIT ;  /* 0x000000000000794d */ /* 0x000fea0003800000 */
.L_x_20:
        /* <DEDUP_REMOVED lines=14> */
.L_x_56:


//--------------------- .text._ZN7cutlass13device_kernelIN5flash19enable_sm80_to_sm89INS1_16FlashAttnFwdSm80INS1_25CollectiveMainloopFwdSm80ILi8ELi1ELb1EN4cute5tupleIJNS5_1CILi128EEENS7_ILi96EEES8_EEELi128ENS_6half_tEfNS_4arch4Sm80ELb0ELb1ELb0ELb0ELb1ELb0ELb1ELb0EEENS1_21CollectiveEpilogueFwdINS6_IJS8_S8_S9_EEENS6_IJNS7_ILi1EEESH_SH_EEESB_SD_Li256ELb0ELb1ELb0ELb0EEENS1_19SingleTileSchedulerILb0ELb0ELb1ELi128EEEEEEEEEvNT_6ParamsE --------------------------
	.section	.text._ZN7cutlass13device_kernelIN5flash19enable_sm80_to_sm89INS1_16FlashAttnFwdSm80INS1_25CollectiveMainloopFwdSm80ILi8ELi1ELb1EN4cute5tupleIJNS5_1CILi128EEENS7_ILi96EEES8_EEELi128ENS_6half_tEfNS_4arch4Sm80ELb0ELb1ELb0ELb0ELb1ELb0ELb1ELb0EEENS1_21CollectiveEpilogueFwdINS6_IJS8_S8_S9_EEENS6_IJNS7_ILi1EEESH_SH_EEESB_SD_Li256ELb0ELb1ELb0ELb0EEENS1_19SingleTileSchedulerILb0ELb0ELb1ELi128EEEEEEEEEvNT_6ParamsE,"ax",@progbits
	.align	128
.text._ZN7cutlass13device_kernelIN5flash19enable_sm80_to_sm89INS1_16FlashAttnFwdSm80INS1_25CollectiveMainloopFwdSm80ILi8ELi1ELb1EN4cute5tupleIJNS5_1CILi128EEENS7_ILi96EEES8_EEELi128ENS_6half_tEfNS_4arch4Sm80ELb0ELb1ELb0ELb0ELb1ELb0ELb1ELb0EEENS1_21CollectiveEpilogueFwdINS6_IJS8_S8_S9_EEENS6_IJNS7_ILi1EEESH_SH_EEESB_SD_Li256ELb0ELb1ELb0ELb0EEENS1_19SingleTileSchedulerILb0ELb0ELb1ELi128EEEEEEEEEvNT_6ParamsE:
        .type           _ZN7cutlass13device_kernelIN5flash19enable_sm80_to_sm89INS1_16FlashAttnFwdSm80INS1_25CollectiveMainloopFwdSm80ILi8ELi1ELb1EN4cute5tupleIJNS5_1CILi128EEENS7_ILi96EEES8_EEELi128ENS_6half_tEfNS_4arch4Sm80ELb0ELb1ELb0ELb0ELb1ELb0ELb1ELb0EEENS1_21CollectiveEpilogueFwdINS6_IJS8_S8_S9_EEENS6_IJNS7_ILi1EEESH_SH_EEESB_SD_Li256ELb0ELb1ELb0ELb0EEENS1_19SingleTileSchedulerILb0ELb0ELb1ELi128EEEEEEEEEvNT_6ParamsE,@function
        .size           _ZN7cutlass13device_kernelIN5flash19enable_sm80_to_sm89INS1_16FlashAttnFwdSm80INS1_25CollectiveMainloopFwdSm80ILi8ELi1ELb1EN4cute5tupleIJNS5_1CILi128EEENS7_ILi96EEES8_EEELi128ENS_6half_tEfNS_4arch4Sm80ELb0ELb1ELb0ELb0ELb1ELb0ELb1ELb0EEENS1_21CollectiveEpilogueFwdINS6_IJS8_S8_S9_EEENS6_IJNS7_ILi1EEESH_SH_EEESB_SD_Li256ELb0ELb1ELb0ELb0EEENS1_19SingleTileSchedulerILb0ELb0ELb1ELi128EEEEEEEEEvNT_6ParamsE,(.L_x_57 - _ZN7cutlass13device_kernelIN5flash19enable_sm80_to_sm89INS1_16FlashAttnFwdSm80INS1_25CollectiveMainloopFwdSm80ILi8ELi1ELb1EN4cute5tupleIJNS5_1CILi128EEENS7_ILi96EEES8_EEELi128ENS_6half_tEfNS_4arch4Sm80ELb0ELb1ELb0ELb0ELb1ELb0ELb1ELb0EEENS1_21CollectiveEpilogueFwdINS6_IJS8_S8_S9_EEENS6_IJNS7_ILi1EEESH_SH_EEESB_SD_Li256ELb0ELb1ELb0ELb0EEENS1_19SingleTileSchedulerILb0ELb0ELb1ELi128EEEEEEEEEvNT_6ParamsE)
        .other          _ZN7cutlass13device_kernelIN5flash19enable_sm80_to_sm89INS1_16FlashAttnFwdSm80INS1_25CollectiveMainloopFwdSm80ILi8ELi1ELb1EN4cute5tupleIJNS5_1CILi128EEENS7_ILi96EEES8_EEELi128ENS_6half_tEfNS_4arch4Sm80ELb0ELb1ELb0ELb0ELb1ELb0ELb1ELb0EEENS1_21CollectiveEpilogueFwdINS6_IJS8_S8_S9_EEENS6_IJNS7_ILi1EEESH_SH_EEESB_SD_Li256ELb0ELb1ELb0ELb0EEENS1_19SingleTileSchedulerILb0ELb0ELb1ELi128EEEEEEEEEvNT_6ParamsE,@"STO_CUDA_ENTRY STV_DEFAULT"
_ZN7cutlass13device_kernelIN5flash19enable_sm80_to_sm89INS1_16FlashAttnFwdSm80INS1_25CollectiveMainloopFwdSm80ILi8ELi1ELb1EN4cute5tupleIJNS5_1CILi128EEENS7_ILi96EEES8_EEELi128ENS_6half_tEfNS_4arch4Sm80ELb0ELb1ELb0ELb0ELb1ELb0ELb1ELb0EEENS1_21CollectiveEpilogueFwdINS6_IJS8_S8_S9_EEENS6_IJNS7_ILi1EEESH_SH_EEESB_SD_Li256ELb0ELb1ELb0ELb0EEENS1_19SingleTileSchedulerILb0ELb0ELb1ELi128EEEEEEEEEvNT_6ParamsE:
[----:B------:R-:W-:Y:S01]  /*0000*/  LDC R1, c[0x0][0x28] ;  /* 0x00000a00ff017b82 */ /* 0x000fe20000000800 */
[----:B------:R-:W-:Y:S05]  /*0010*/  EXIT ;  /* 0x000000000000794d */ /* 0x000fea0003800000 */
.L_x_21:
        /* <DEDUP_REMOVED lines=14> */
.L_x_57:


//--------------------- .text._ZN7cutlass13device_kernelIN5flash19enable_sm80_to_sm89INS1_16FlashAttnFwdSm80INS1_25CollectiveMainloopFwdSm80ILi8ELi1ELb1EN4cute5tupleIJNS5_1CILi128EEENS7_ILi96EEES8_EEELi128ENS_6half_tEfNS_4arch4Sm80ELb0ELb1ELb0ELb1ELb1ELb0ELb1ELb0EEENS1_21CollectiveEpilogueFwdINS6_IJS8_S8_S9_EEENS6_IJNS7_ILi1EEESH_SH_EEESB_SD_Li256ELb1ELb1ELb0ELb0EEENS1_19SingleTileSchedulerILb1ELb0ELb1ELi128EEEEEEEEEvNT_6ParamsE --------------------------
	.section	.text._ZN7cutlass13device_kernelIN5flash19enable_sm80_to_sm89INS1_16FlashAttnFwdSm80INS1_25CollectiveMainloopFwdSm80ILi8ELi1ELb1EN4cute5tupleIJNS5_1CILi128EEENS7_ILi96EEES8_EEELi128ENS_6half_tEfNS_4arch4Sm80ELb0ELb1ELb0ELb1ELb1ELb0ELb1ELb0EEENS1_21CollectiveEpilogueFwdINS6_IJS8_S8_S9_EEENS6_IJNS7_ILi1EEESH_SH_EEESB_SD_Li256ELb1ELb1ELb0ELb0EEENS1_19SingleTileSchedulerILb1ELb0ELb1ELi128EEEEEEEEEvNT_6ParamsE,"ax",@progbits
	.align	128
.text._ZN7cutlass13device_kernelIN5flash19enable_sm80_to_sm89INS1_16FlashAttnFwdSm80INS1_25CollectiveMainloopFwdSm80ILi8ELi1ELb1EN4cute5tupleIJNS5_1CILi128EEENS7_ILi96EEES8_EEELi128ENS_6half_tEfNS_4arch4Sm80ELb0ELb1ELb0ELb1ELb1ELb0ELb1ELb0EEENS1_21CollectiveEpilogueFwdINS6_IJS8_S8_S9_EEENS6_IJNS7_ILi1EEESH_SH_EEESB_SD_Li256ELb1ELb1ELb0ELb0EEENS1_19SingleTileSchedulerILb1ELb0ELb1ELi128EEEEEEEEEvNT_6ParamsE:
        .type           _ZN7cutlass13device_kernelIN5flash19enable_sm80_to_sm89INS1_16FlashAttnFwdSm80INS1_25CollectiveMainloopFwdSm80ILi8ELi1ELb1EN4cute5tupleIJNS5_1CILi128EEENS7_ILi96EEES8_EEELi128ENS_6half_tEfNS_4arch4Sm80ELb0ELb1ELb0ELb1ELb1ELb0ELb1ELb0EEENS1_21CollectiveEpilogueFwdINS6_IJS8_S8_S9_EEENS6_IJNS7_ILi1EEESH_SH_EEESB_SD_Li256ELb1ELb1ELb0ELb0EEENS1_19SingleTileSchedulerILb1ELb0ELb1ELi128EEEEEEEEEvNT_6ParamsE,@function
        .size           _ZN7cutlass13device_kernelIN5flash19enable_sm80_to_sm89INS1_16FlashAttnFwdSm80INS1_25CollectiveMainloopFwdSm80ILi8ELi1ELb1EN4cute5tupleIJNS5_1CILi128EEENS7_ILi96EEES8_EEELi128ENS_6half_tEfNS_4arch4Sm80ELb0ELb1ELb0ELb1ELb1ELb0ELb1ELb0EEENS1_21CollectiveEpilogueFwdINS6_IJS8_S8_S9_EEENS6_IJNS7_ILi1EEESH_SH_EEESB_SD_Li256ELb1ELb1ELb0ELb0EEENS1_19SingleTileSchedulerILb1ELb0ELb1ELi128EEEEEEEEEvNT_6ParamsE,(.L_x_58 - _ZN7cutlass13device_kernelIN5flash19enable_sm80_to_sm89INS1_16FlashAttnFwdSm80INS1_25CollectiveMainloopFwdSm80ILi8ELi1ELb1EN4cute5tupleIJNS5_1CILi128EEENS7_ILi96EEES8_EEELi128ENS_6half_tEfNS_4arch4Sm80ELb0ELb1ELb0ELb1ELb1ELb0ELb1ELb0EEENS1_21CollectiveEpilogueFwdINS6_IJS8_S8_S9_EEENS6_IJNS7_ILi1EEESH_SH_EEESB_SD_Li256ELb1ELb1ELb0ELb0EEENS1_19SingleTileSchedulerILb1ELb0ELb1ELi128EEEEEEEEEvNT_6ParamsE)
        .other          _ZN7cutlass13device_kernelIN5flash19enable_sm80_to_sm89INS1_16FlashAttnFwdSm80INS1_25CollectiveMainloopFwdSm80ILi8ELi1ELb1EN4cute5tupleIJNS5_1CILi128EEENS7_ILi96EEES8_EEELi128ENS_6half_tEfNS_4arch4Sm80ELb0ELb1ELb0ELb1ELb1ELb0ELb1ELb0EEENS1_21CollectiveEpilogueFwdINS6_IJS8_S8_S9_EEENS6_IJNS7_ILi1EEESH_SH_EEESB_SD_Li256ELb1ELb1ELb0ELb0EEENS1_19SingleTileSchedulerILb1ELb0ELb1ELi128EEEEEEEEEvNT_6ParamsE,@"STO_CUDA_ENTRY STV_DEFAULT"
_ZN7cutlass13device_kernelIN5flash19enable_sm80_to_sm89INS1_16FlashAttnFwdSm80INS1_25CollectiveMainloopFwdSm80ILi8ELi1ELb1EN4cute5tupleIJNS5_1CILi128EEENS7_ILi96EEES8_EEELi128ENS_6half_tEfNS_4arch4Sm80ELb0ELb1ELb0ELb1ELb1ELb0ELb1ELb0EEENS1_21CollectiveEpilogueFwdINS6_IJS8_S8_S9_EEENS6_IJNS7_ILi1EEESH_SH_EEESB_SD_Li256ELb1ELb1ELb0ELb0EEENS1_19SingleTileSchedulerILb1ELb0ELb1ELi128EEEEEEEEEvNT_6ParamsE:
[----:B------:R-:W-:Y:S01]  /*0000*/  LDC R1, c[0x0][0x28] ;  /* 0x00000a00ff017b82 */ /* 0x000fe20000000800 */
[----:B------:R-:W-:Y:S05]  /*0010*/  EXIT ;  /* 0x000000000000794d */ /* 0x000fea0003800000 */
.L_x_22:
        /* <DEDUP_REMOVED lines=14> */
.L_x_58:


//--------------------- .text._ZN7cutlass13device_kernelIN5flash19enable_sm80_to_sm89INS1_16FlashAttnFwdSm80INS1_25CollectiveMainloopFwdSm80ILi8ELi1ELb1EN4cute5tupleIJNS5_1CILi128EEENS7_ILi96EEES8_EEELi128ENS_6half_tEfNS_4arch4Sm80ELb0ELb1ELb0ELb1ELb1ELb1ELb1ELb0EEENS1_21CollectiveEpilogueFwdINS6_IJS8_S8_S9_EEENS6_IJNS7_ILi1EEESH_SH_EEESB_SD_Li256ELb1ELb1ELb0ELb0EEENS1_19SingleTileSchedulerILb1ELb0ELb1ELi128EEEEEEEEEvNT_6ParamsE --------------------------
	.section	.text._ZN7cutlass13device_kernelIN5flash19enable_sm80_to_sm89INS1_16FlashAttnFwdSm80INS1_25CollectiveMainloopFwdSm80ILi8ELi1ELb1EN4cute5tupleIJNS5_1CILi128EEENS7_ILi96EEES8_EEELi128ENS_6half_tEfNS_4arch4Sm80ELb0ELb1ELb0ELb1ELb1ELb1ELb1ELb0EEENS1_21CollectiveEpilogueFwdINS6_IJS8_S8_S9_EEENS6_IJNS7_ILi1EEESH_SH_EEESB_SD_Li256ELb1ELb1ELb0ELb0EEENS1_19SingleTileSchedulerILb1ELb0ELb1ELi128EEEEEEEEEvNT_6ParamsE,"ax",@progbits
	.align	128
.text._ZN7cutlass13device_kernelIN5flash19enable_sm80_to_sm89INS1_16FlashAttnFwdSm80INS1_25CollectiveMainloopFwdSm80ILi8ELi1ELb1EN4cute5tupleIJNS5_1CILi128EEENS7_ILi96EEES8_EEELi128ENS_6half_tEfNS_4arch4Sm80ELb0ELb1ELb0ELb1ELb1ELb1ELb1ELb0EEENS1_21CollectiveEpilogueFwdINS6_IJS8_S8_S9_EEENS6_IJNS7_ILi1EEESH_SH_EEESB_SD_Li256ELb1ELb1ELb0ELb0EEENS1_19SingleTileSchedulerILb1ELb0ELb1ELi128EEEEEEEEEvNT_6ParamsE:
        .type           _ZN7cutlass13device_kernelIN5flash19enable_sm80_to_sm89INS1_16FlashAttnFwdSm80INS1_25CollectiveMainloopFwdSm80ILi8ELi1ELb1EN4cute5tupleIJNS5_1CILi128EEENS7_ILi96EEES8_EEELi128ENS_6half_tEfNS_4arch4Sm80ELb0ELb1ELb0ELb1ELb1ELb1ELb1ELb0EEENS1_21CollectiveEpilogueFwdINS6_IJS8_S8_S9_EEENS6_IJNS7_ILi1EEESH_SH_EEESB_SD_Li256ELb1ELb1ELb0ELb0EEENS1_19SingleTileSchedulerILb1ELb0ELb1ELi128EEEEEEEEEvNT_6ParamsE,@function
        .size           _ZN7cutlass13device_kernelIN5flash19enable_sm80_to_sm89INS1_16FlashAttnFwdSm80INS1_25CollectiveMainloopFwdSm80ILi8ELi1ELb1EN4cute5tupleIJNS5_1CILi128EEENS7_ILi96EEES8_EEELi128ENS_6half_tEfNS_4arch4Sm80ELb0ELb1ELb0ELb1ELb1ELb1ELb1ELb0EEENS1_21CollectiveEpilogueFwdINS6_IJS8_S8_S9_EEENS6_IJNS7_ILi1EEESH_SH_EEESB_SD_Li256ELb1ELb1ELb0ELb0EEENS1_19SingleTileSchedulerILb1ELb0ELb1ELi128EEEEEEEEEvNT_6ParamsE,(.L_x_59 - _ZN7cutlass13device_kernelIN5flash19enable_sm80_to_sm89INS1_16FlashAttnFwdSm80INS1_25CollectiveMainloopFwdSm80ILi8ELi1ELb1EN4cute5tupleIJNS5_1CILi128EEENS7_ILi96EEES8_EEELi128ENS_6half_tEfNS_4arch4Sm80ELb0ELb1ELb0ELb1ELb1ELb1ELb1ELb0EEENS1_21CollectiveEpilogueFwdINS6_IJS8_S8_S9_EEENS6_IJNS7_ILi1EEESH_SH_EEESB_SD_Li256ELb1ELb1ELb0ELb0EEENS1_19SingleTileSchedulerILb1ELb0ELb1ELi128EEEEEEEEEvNT_6ParamsE)
        .other          _ZN7cutlass13device_kernelIN5flash19enable_sm80_to_sm89INS1_16FlashAttnFwdSm80INS1_25CollectiveMainloopFwdSm80ILi8ELi1ELb1EN4cute5tupleIJNS5_1CILi128EEENS7_ILi96EEES8_EEELi128ENS_6half_tEfNS_4arch4Sm80ELb0ELb1ELb0ELb1ELb1ELb1ELb1ELb0EEENS1_21CollectiveEpilogueFwdINS6_IJS8_S8_S9_EEENS6_IJNS7_ILi1EEESH_SH_EEESB_SD_Li256ELb1ELb1ELb0ELb0EEENS1_19SingleTileSchedulerILb1ELb0ELb1ELi128EEEEEEEEEvNT_6ParamsE,@"STO_CUDA_ENTRY STV_DEFAULT"
_ZN7cutlass13device_kernelIN5flash19enable_sm80_to_sm89INS1_16FlashAttnFwdSm80INS1_25CollectiveMainloopFwdSm80ILi8ELi1ELb1EN4cute5tupleIJNS5_1CILi128EEENS7_ILi96EEES8_EEELi128ENS_6half_tEfNS_4arch4Sm80ELb0ELb1ELb0ELb1ELb1ELb1ELb1ELb0EEENS1_21CollectiveEpilogueFwdINS6_IJS8_S8_S9_EEENS6_IJNS7_ILi1EEESH_SH_EEESB_SD_Li256ELb1ELb1ELb0ELb0EEENS1_19SingleTileSchedulerILb1ELb0ELb1ELi128EEEEEEEEEvNT_6ParamsE:
[----:B------:R-:W-:Y:S01]  /*0000*/  LDC R1, c[0x0][0x28] ;  /* 0x00000a00ff017b82 */ /* 0x000fe20000000800 */
[----:B------:R-:W-:Y:S05]  /*0010*/  EXIT ;  /* 0x000000000000794d */ /* 0x000fea0003800000 */
.L_x_23:
        /* <DEDUP_REMOVED lines=14> */
.L_x_59:


//--------------------- .text._ZN7cutlass13device_kernelIN5flash19enable_sm80_to_sm89INS1_16FlashAttnFwdSm80INS1_25CollectiveMainloopFwdSm80ILi8ELi1ELb1EN4cute5tupleIJNS5_1CILi128EEES8_S8_EEELi128ENS_6half_tEfNS_4arch4Sm80ELb1ELb0ELb0ELb0ELb1ELb0ELb1ELb0EEENS1_21CollectiveEpilogueFwdIS9_NS6_IJNS7_ILi1EEESF_SF_EEESA_SC_Li256ELb0ELb1ELb0ELb0EEENS1_30DynamicPersistentTileSchedulerILi256ELi256ELb0ELb1ELb0EEEEEEEEEvNT_6ParamsE --------------------------
	.section	.text._ZN7cutlass13device_kernelIN5flash19enable_sm80_to_sm89INS1_16FlashAttnFwdSm80INS1_25CollectiveMainloopFwdSm80ILi8ELi1ELb1EN4cute5tupleIJNS5_1CILi128EEES8_S8_EEELi128ENS_6half_tEfNS_4arch4Sm80ELb1ELb0ELb0ELb0ELb1ELb0ELb1ELb0EEENS1_21CollectiveEpilogueFwdIS9_NS6_IJNS7_ILi1EEESF_SF_EEESA_SC_Li256ELb0ELb1ELb0ELb0EEENS1_30DynamicPersistentTileSchedulerILi256ELi256ELb0ELb1ELb0EEEEEEEEEvNT_6ParamsE,"ax",@progbits
	.align	128
.text._ZN7cutlass13device_kernelIN5flash19enable_sm80_to_sm89INS1_16FlashAttnFwdSm80INS1_25CollectiveMainloopFwdSm80ILi8ELi1ELb1EN4cute5tupleIJNS5_1CILi128EEES8_S8_EEELi128ENS_6half_tEfNS_4arch4Sm80ELb1ELb0ELb0ELb0ELb1ELb0ELb1ELb0EEENS1_21CollectiveEpilogueFwdIS9_NS6_IJNS7_ILi1EEESF_SF_EEESA_SC_Li256ELb0ELb1ELb0ELb0EEENS1_30DynamicPersistentTileSchedulerILi256ELi256ELb0ELb1ELb0EEEEEEEEEvNT_6ParamsE:
        .type           _ZN7cutlass13device_kernelIN5flash19enable_sm80_to_sm89INS1_16FlashAttnFwdSm80INS1_25CollectiveMainloopFwdSm80ILi8ELi1ELb1EN4cute5tupleIJNS5_1CILi128EEES8_S8_EEELi128ENS_6half_tEfNS_4arch4Sm80ELb1ELb0ELb0ELb0ELb1ELb0ELb1ELb0EEENS1_21CollectiveEpilogueFwdIS9_NS6_IJNS7_ILi1EEESF_SF_EEESA_SC_Li256ELb0ELb1ELb0ELb0EEENS1_30DynamicPersistentTileSchedulerILi256ELi256ELb0ELb1ELb0EEEEEEEEEvNT_6ParamsE,@function
        .size           _ZN7cutlass13device_kernelIN5flash19enable_sm80_to_sm89INS1_16FlashAttnFwdSm80INS1_25CollectiveMainloopFwdSm80ILi8ELi1ELb1EN4cute5tupleIJNS5_1CILi128EEES8_S8_EEELi128ENS_6half_tEfNS_4arch4Sm80ELb1ELb0ELb0ELb0ELb1ELb0ELb1ELb0EEENS1_21CollectiveEpilogueFwdIS9_NS6_IJNS7_ILi1EEESF_SF_EEESA_SC_Li256ELb0ELb1ELb0ELb0EEENS1_30DynamicPersistentTileSchedulerILi256ELi256ELb0ELb1ELb0EEEEEEEEEvNT_6ParamsE,(.L_x_60 - _ZN7cutlass13device_kernelIN5flash19enable_sm80_to_sm89INS1_16FlashAttnFwdSm80INS1_25CollectiveMainloopFwdSm80ILi8ELi1ELb1EN4cute5tupleIJNS5_1CILi128EEES8_S8_EEELi128ENS_6half_tEfNS_4arch4Sm80ELb1ELb0ELb0ELb0ELb1ELb0ELb1ELb0EEENS1_21CollectiveEpilogueFwdIS9_NS6_IJNS7_ILi1EEESF_SF_EEESA_SC_Li256ELb0ELb1ELb0ELb0EEENS1_30DynamicPersistentTileSchedulerILi256ELi256ELb0ELb1ELb0EEEEEEEEEvNT_6ParamsE)
        .other          _ZN7cutlass13device_kernelIN5flash19enable_sm80_to_sm89INS1_16FlashAttnFwdSm80INS1_25CollectiveMainloopFwdSm80ILi8ELi1ELb1EN4cute5tupleIJNS5_1CILi128EEES8_S8_EEELi128ENS_6half_tEfNS_4arch4Sm80ELb1ELb0ELb0ELb0ELb1ELb0ELb1ELb0EEENS1_21CollectiveEpilogueFwdIS9_NS6_IJNS7_ILi1EEESF_SF_EEESA_SC_Li256ELb0ELb1ELb0ELb0EEENS1_30DynamicPersistentTileSchedulerILi256ELi256ELb0ELb1ELb0EEEEEEEEEvNT_6ParamsE,@"STO_CUDA_ENTRY STV_DEFAULT"
_ZN7cutlass13device_kernelIN5flash19enable_sm80_to_sm89INS1_16FlashAttnFwdSm80INS1_25CollectiveMainloopFwdSm80ILi8ELi1ELb1EN4cute5tupleIJNS5_1CILi128EEES8_S8_EEELi128ENS_6half_tEfNS_4arch4Sm80ELb1ELb0ELb0ELb0ELb1ELb0ELb1ELb0EEENS1_21CollectiveEpilogueFwdIS9_NS6_IJNS7_ILi1EEESF_SF_EEESA_SC_Li256ELb0ELb1ELb0ELb0EEENS1_30DynamicPersistentTileSchedulerILi256ELi256ELb0ELb1ELb0EEEEEEEEEvNT_6ParamsE:
[----:B------:R-:W-:Y:S01]  /*0000*/  LDC R1, c[0x0][0x28] ;  /* 0x00000a00ff017b82 */ /* 0x000fe20000000800 */
[----:B------:R-:W-:Y:S05]  /*0010*/  EXIT ;  /* 0x000000000000794d */ /* 0x000fea0003800000 */
.L_x_24:
        /* <DEDUP_REMOVED lines=14> */
.L_x_60:


//--------------------- .text._ZN7cutlass13device_kernelIN5flash19enable_sm80_to_sm89INS1_16FlashAttnFwdSm80INS1_25CollectiveMainloopFwdSm80ILi8ELi1ELb1EN4cute5tupleIJNS5_1CILi128EEES8_S8_EEELi128ENS_6half_tEfNS_4arch4Sm80ELb1ELb0ELb0ELb1ELb1ELb0ELb1ELb0EEENS1_21CollectiveEpilogueFwdIS9_NS6_IJNS7_ILi1EEESF_SF_EEESA_SC_Li256ELb1ELb1ELb0ELb0EEENS1_19SingleTileSchedulerILb1ELb0ELb1ELi128EEEEEEEEEvNT_6ParamsE --------------------------
	.section	.text._ZN7cutlass13device_kernelIN5flash19enable_sm80_to_sm89INS1_16FlashAttnFwdSm80INS1_25CollectiveMainloopFwdSm80ILi8ELi1ELb1EN4cute5tupleIJNS5_1CILi128EEES8_S8_EEELi128ENS_6half_tEfNS_4arch4Sm80ELb1ELb0ELb0ELb1ELb1ELb0ELb1ELb0EEENS1_21CollectiveEpilogueFwdIS9_NS6_IJNS7_ILi1EEESF_SF_EEESA_SC_Li256ELb1ELb1ELb0ELb0EEENS1_19SingleTileSchedulerILb1ELb0ELb1ELi128EEEEEEEEEvNT_6ParamsE,"ax",@progbits
	.align	128
.text._ZN7cutlass13device_kernelIN5flash19enable_sm80_to_sm89INS1_16FlashAttnFwdSm80INS1_25CollectiveMainloopFwdSm80ILi8ELi1ELb1EN4cute5tupleIJNS5_1CILi128EEES8_S8_EEELi128ENS_6half_tEfNS_4arch4Sm80ELb1ELb0ELb0ELb1ELb1ELb0ELb1ELb0EEENS1_21CollectiveEpilogueFwdIS9_NS6_IJNS7_ILi1EEESF_SF_EEESA_SC_Li256ELb1ELb1ELb0ELb0EEENS1_19SingleTileSchedulerILb1ELb0ELb1ELi128EEEEEEEEEvNT_6ParamsE:
        .type           _ZN7cutlass13device_kernelIN5flash19enable_sm80_to_sm89INS1_16FlashAttnFwdSm80INS1_25CollectiveMainloopFwdSm80ILi8ELi1ELb1EN4cute5tupleIJNS5_1CILi128EEES8_S8_EEELi128ENS_6half_tEfNS_4arch4Sm80ELb1ELb0ELb0ELb1ELb1ELb0ELb1ELb0EEENS1_21CollectiveEpilogueFwdIS9_NS6_IJNS7_ILi1EEESF_SF_EEESA_SC_Li256ELb1ELb1ELb0ELb0EEENS1_19SingleTileSchedulerILb1ELb0ELb1ELi128EEEEEEEEEvNT_6ParamsE,@function
        .size           _ZN7cutlass13device_kernelIN5flash19enable_sm80_to_sm89INS1_16FlashAttnFwdSm80INS1_25CollectiveMainloopFwdSm80ILi8ELi1ELb1EN4cute5tupleIJNS5_1CILi128EEES8_S8_EEELi128ENS_6half_tEfNS_4arch4Sm80ELb1ELb0ELb0ELb1ELb1ELb0ELb1ELb0EEENS1_21CollectiveEpilogueFwdIS9_NS6_IJNS7_ILi1EEESF_SF_EEESA_SC_Li256ELb1ELb1ELb0ELb0EEENS1_19SingleTileSchedulerILb1ELb0ELb1ELi128EEEEEEEEEvNT_6ParamsE,(.L_x_61 - _ZN7cutlass13device_kernelIN5flash19enable_sm80_to_sm89INS1_16FlashAttnFwdSm80INS1_25CollectiveMainloopFwdSm80ILi8ELi1ELb1EN4cute5tupleIJNS5_1CILi128EEES8_S8_EEELi128ENS_6half_tEfNS_4arch4Sm80ELb1ELb0ELb0ELb1ELb1ELb0ELb1ELb0EEENS1_21CollectiveEpilogueFwdIS9_NS6_IJNS7_ILi1EEESF_SF_EEESA_SC_Li256ELb1ELb1ELb0ELb0EEENS1_19SingleTileSchedulerILb1ELb0ELb1ELi128EEEEEEEEEvNT_6ParamsE)
        .other          _ZN7cutlass13device_kernelIN5flash19enable_sm80_to_sm89INS1_16FlashAttnFwdSm80INS1_25CollectiveMainloopFwdSm80ILi8ELi1ELb1EN4cute5tupleIJNS5_1CILi128EEES8_S8_EEELi128ENS_6half_tEfNS_4arch4Sm80ELb1ELb0ELb0ELb1ELb1ELb0ELb1ELb0EEENS1_21CollectiveEpilogueFwdIS9_NS6_IJNS7_ILi1EEESF_SF_EEESA_SC_Li256ELb1ELb1ELb0ELb0EEENS1_19SingleTileSchedulerILb1ELb0ELb1ELi128EEEEEEEEEvNT_6ParamsE,@"STO_CUDA_ENTRY STV_DEFAULT"
_ZN7cutlass13device_kernelIN5flash19enable_sm80_to_sm89INS1_16FlashAttnFwdSm80INS1_25CollectiveMainloopFwdSm80ILi8ELi1ELb1EN4cute5tupleIJNS5_1CILi128EEES8_S8_EEELi128ENS_6half_tEfNS_4arch4Sm80ELb1ELb0ELb0ELb1ELb1ELb0ELb1ELb0EEENS1_21CollectiveEpilogueFwdIS9_NS6_IJNS7_ILi1EEESF_SF_EEESA_SC_Li256ELb1ELb1ELb0ELb0EEENS1_19SingleTileSchedulerILb1ELb0ELb1ELi128EEEEEEEEEvNT_6ParamsE:
[----:B------:R-:W-:Y:S01]  /*0000*/  LDC R1, c[0x0][0x28] ;  /* 0x00000a00ff017b82 */ /* 0x000fe20000000800 */
[----:B------:R-:W-:Y:S05]  /*0010*/  EXIT ;  /* 0x000000000000794d */ /* 0x000fea0003800000 */
.L_x_25:
        /* <DEDUP_REMOVED lines=14> */
.L_x_61:


//--------------------- .text._ZN7cutlass13device_kernelIN5flash19enable_sm80_to_sm89INS1_16FlashAttnFwdSm80INS1_25CollectiveMainloopFwdSm80ILi8ELi1ELb1EN4cute5tupleIJNS5_1CILi128EEES8_S8_EEELi128ENS_6half_tEfNS_4arch4Sm80ELb1ELb0ELb0ELb1ELb1ELb1ELb1ELb0EEENS1_21CollectiveEpilogueFwdIS9_NS6_IJNS7_ILi1EEESF_SF_EEESA_SC_Li256ELb1ELb1ELb0ELb0EEENS1_19SingleTileSchedulerILb1ELb0ELb1ELi128EEEEEEEEEvNT_6ParamsE --------------------------
	.section	.text._ZN7cutlass13device_kernelIN5flash19enable_sm80_to_sm89INS1_16FlashAttnFwdSm80INS1_25CollectiveMainloopFwdSm80ILi8ELi1ELb1EN4cute5tupleIJNS5_1CILi128EEES8_S8_EEELi128ENS_6half_tEfNS_4arch4Sm80ELb1ELb0ELb0ELb1ELb1ELb1ELb1ELb0EEENS1_21CollectiveEpilogueFwdIS9_NS6_IJNS7_ILi1EEESF_SF_EEESA_SC_Li256ELb1ELb1ELb0ELb0EEENS1_19SingleTileSchedulerILb1ELb0ELb1ELi128EEEEEEEEEvNT_6ParamsE,"ax",@progbits
	.align	128
.text._ZN7cutlass13device_kernelIN5flash19enable_sm80_to_sm89INS1_16FlashAttnFwdSm80INS1_25CollectiveMainloopFwdSm80ILi8ELi1ELb1EN4cute5tupleIJNS5_1CILi128EEES8_S8_EEELi128ENS_6half_tEfNS_4arch4Sm80ELb1ELb0ELb0ELb1ELb1ELb1ELb1ELb0EEENS1_21CollectiveEpilogueFwdIS9_NS6_IJNS7_ILi1EEESF_SF_EEESA_SC_Li256ELb1ELb1ELb0ELb0EEENS1_19SingleTileSchedulerILb1ELb0ELb1ELi128EEEEEEEEEvNT_6ParamsE:
        .type           _ZN7cutlass13device_kernelIN5flash19enable_sm80_to_sm89INS1_16FlashAttnFwdSm80INS1_25CollectiveMainloopFwdSm80ILi8ELi1ELb1EN4cute5tupleIJNS5_1CILi128EEES8_S8_EEELi128ENS_6half_tEfNS_4arch4Sm80ELb1ELb0ELb0ELb1ELb1ELb1ELb1ELb0EEENS1_21CollectiveEpilogueFwdIS9_NS6_IJNS7_ILi1EEESF_SF_EEESA_SC_Li256ELb1ELb1ELb0ELb0EEENS1_19SingleTileSchedulerILb1ELb0ELb1ELi128EEEEEEEEEvNT_6ParamsE,@function
        .size           _ZN7cutlass13device_kernelIN5flash19enable_sm80_to_sm89INS1_16FlashAttnFwdSm80INS1_25CollectiveMainloopFwdSm80ILi8ELi1ELb1EN4cute5tupleIJNS5_1CILi128EEES8_S8_EEELi128ENS_6half_tEfNS_4arch4Sm80ELb1ELb0ELb0ELb1ELb1ELb1ELb1ELb0EEENS1_21CollectiveEpilogueFwdIS9_NS6_IJNS7_ILi1EEESF_SF_EEESA_SC_Li256ELb1ELb1ELb0ELb0EEENS1_19SingleTileSchedulerILb1ELb0ELb1ELi128EEEEEEEEEvNT_6ParamsE,(.L_x_62 - _ZN7cutlass13device_kernelIN5flash19enable_sm80_to_sm89INS1_16FlashAttnFwdSm80INS1_25CollectiveMainloopFwdSm80ILi8ELi1ELb1EN4cute5tupleIJNS5_1CILi128EEES8_S8_EEELi128ENS_6half_tEfNS_4arch4Sm80ELb1ELb0ELb0ELb1ELb1ELb1ELb1ELb0EEENS1_21CollectiveEpilogueFwdIS9_NS6_IJNS7_ILi1EEESF_SF_EEESA_SC_Li256ELb1ELb1ELb0ELb0EEENS1_19SingleTileSchedulerILb1ELb0ELb1ELi128EEEEEEEEEvNT_6ParamsE)
        .other          _ZN7cutlass13device_kernelIN5flash19enable_sm80_to_sm89INS1_16FlashAttnFwdSm80INS1_25CollectiveMainloopFwdSm80ILi8ELi1ELb1EN4cute5tupleIJNS5_1CILi128EEES8_S8_EEELi128ENS_6half_tEfNS_4arch4Sm80ELb1ELb0ELb0ELb1ELb1ELb1ELb1ELb0EEENS1_21CollectiveEpilogueFwdIS9_NS6_IJNS7_ILi1EEESF_SF_EEESA_SC_Li256ELb1ELb1ELb0ELb0EEENS1_19SingleTileSchedulerILb1ELb0ELb1ELi128EEEEEEEEEvNT_6ParamsE,@"STO_CUDA_ENTRY STV_DEFAULT"
_ZN7cutlass13device_kernelIN5flash19enable_sm80_to_sm89INS1_16FlashAttnFwdSm80INS1_25CollectiveMainloopFwdSm80ILi8ELi1ELb1EN4cute5tupleIJNS5_1CILi128EEES8_S8_EEELi128ENS_6half_tEfNS_4arch4Sm80ELb1ELb0ELb0ELb1ELb1ELb1ELb1ELb0EEENS1_21CollectiveEpilogueFwdIS9_NS6_IJNS7_ILi1EEESF_SF_EEESA_SC_Li256ELb1ELb1ELb0ELb0EEENS1_19SingleTileSchedulerILb1ELb0ELb1ELi128EEEEEEEEEvNT_6ParamsE:
[----:B------:R-:W-:Y:S01]  /*0000*/  LDC R1, c[0x0][0x28] ;  /* 0x00000a00ff017b82 */ /* 0x000fe20000000800 */
[----:B------:R-:W-:Y:S05]  /*0010*/  EXIT ;  /* 0x000000000000794d */ /* 0x000fea0003800000 */
.L_x_26:
        /* <DEDUP_REMOVED lines=14> */
.L_x_62:


//--------------------- .text._ZN7cutlass13device_kernelIN5flash19enable_sm80_to_sm89INS1_16FlashAttnFwdSm80INS1_25CollectiveMainloopFwdSm80ILi4ELi1ELb0EN4cute5tupleIJNS5_1CILi128EEENS7_ILi64EEES8_EEELi128ENS_6half_tEfNS_4arch4Sm80ELb0ELb0ELb0ELb0ELb1ELb0ELb1ELb0EEENS1_21CollectiveEpilogueFwdINS6_IJS8_S8_S9_EEENS6_IJNS7_ILi1EEESH_SH_EEESB_SD_Li128ELb0ELb1ELb0ELb0EEENS1_19SingleTileSchedulerILb0ELb0ELb1ELi128EEEEEEEEEvNT_6ParamsE --------------------------
	.section	.text._ZN7cutlass13device_kernelIN5flash19enable_sm80_to_sm89INS1_16FlashAttnFwdSm80INS1_25CollectiveMainloopFwdSm80ILi4ELi1ELb0EN4cute5tupleIJNS5_1CILi128EEENS7_ILi64EEES8_EEELi128ENS_6half_tEfNS_4arch4Sm80ELb0ELb0ELb0ELb0ELb1ELb0ELb1ELb0EEENS1_21CollectiveEpilogueFwdINS6_IJS8_S8_S9_EEENS6_IJNS7_ILi1EEESH_SH_EEESB_SD_Li128ELb0ELb1ELb0ELb0EEENS1_19SingleTileSchedulerILb0ELb0ELb1ELi128EEEEEEEEEvNT_6ParamsE,"ax",@progbits
	.align	128
.text._ZN7cutlass13device_kernelIN5flash19enable_sm80_to_sm89INS1_16FlashAttnFwdSm80INS1_25CollectiveMainloopFwdSm80ILi4ELi1ELb0EN4cute5tupleIJNS5_1CILi128EEENS7_ILi64EEES8_EEELi128ENS_6half_tEfNS_4arch4Sm80ELb0ELb0ELb0ELb0ELb1ELb0ELb1ELb0EEENS1_21CollectiveEpilogueFwdINS6_IJS8_S8_S9_EEENS6_IJNS7_ILi1EEESH_SH_EEESB_SD_Li128ELb0ELb1ELb0ELb0EEENS1_19SingleTileSchedulerILb0ELb0ELb1ELi128EEEEEEEEEvNT_6ParamsE:
        .type           _ZN7cutlass13device_kernelIN5flash19enable_sm80_to_sm89INS1_16FlashAttnFwdSm80INS1_25CollectiveMainloopFwdSm80ILi4ELi1ELb0EN4cute5tupleIJNS5_1CILi128EEENS7_ILi64EEES8_EEELi128ENS_6half_tEfNS_4arch4Sm80ELb0ELb0ELb0ELb0ELb1ELb0ELb1ELb0EEENS1_21CollectiveEpilogueFwdINS6_IJS8_S8_S9_EEENS6_IJNS7_ILi1EEESH_SH_EEESB_SD_Li128ELb0ELb1ELb0ELb0EEENS1_19SingleTileSchedulerILb0ELb0ELb1ELi128EEEEEEEEEvNT_6ParamsE,@function
        .size           _ZN7cutlass13device_kernelIN5flash19enable_sm80_to_sm89INS1_16FlashAttnFwdSm80INS1_25CollectiveMainloopFwdSm80ILi4ELi1ELb0EN4cute5tupleIJNS5_1CILi128EEENS7_ILi64EEES8_EEELi128ENS_6half_tEfNS_4arch4Sm80ELb0ELb0ELb0ELb0ELb1ELb0ELb1ELb0EEENS1_21CollectiveEpilogueFwdINS6_IJS8_S8_S9_EEENS6_IJNS7_ILi1EEESH_SH_EEESB_SD_Li128ELb0ELb1ELb0ELb0EEENS1_19SingleTileSchedulerILb0ELb0ELb1ELi128EEEEEEEEEvNT_6ParamsE,(.L_x_63 - _ZN7cutlass13device_kernelIN5flash19enable_sm80_to_sm89INS1_16FlashAttnFwdSm80INS1_25CollectiveMainloopFwdSm80ILi4ELi1ELb0EN4cute5tupleIJNS5_1CILi128EEENS7_ILi64EEES8_EEELi128ENS_6half_tEfNS_4arch4Sm80ELb0ELb0ELb0ELb0ELb1ELb0ELb1ELb0EEENS1_21CollectiveEpilogueFwdINS6_IJS8_S8_S9_EEENS6_IJNS7_ILi1EEESH_SH_EEESB_SD_Li128ELb0ELb1ELb0ELb0EEENS1_19SingleTileSchedulerILb0ELb0ELb1ELi128EEEEEEEEEvNT_6ParamsE)
        .other          _ZN7cutlass13device_kernelIN5flash19enable_sm80_to_sm89INS1_16FlashAttnFwdSm80INS1_25CollectiveMainloopFwdSm80ILi4ELi1ELb0EN4cute5tupleIJNS5_1CILi128EEENS7_ILi64EEES8_EEELi128ENS_6half_tEfNS_4arch4Sm80ELb0ELb0ELb0ELb0ELb1ELb0ELb1ELb0EEENS1_21CollectiveEpilogueFwdINS6_IJS8_S8_S9_EEENS6_IJNS7_ILi1EEESH_SH_EEESB_SD_Li128ELb0ELb1ELb0ELb0EEENS1_19SingleTileSchedulerILb0ELb0ELb1ELi128EEEEEEEEEvNT_6ParamsE,@"STO_CUDA_ENTRY STV_DEFAULT"
_ZN7cutlass13device_kernelIN5flash19enable_sm80_to_sm89INS1_16FlashAttnFwdSm80INS1_25CollectiveMainloopFwdSm80ILi4ELi1ELb0EN4cute5tupleIJNS5_1CILi128EEENS7_ILi64EEES8_EEELi128ENS_6half_tEfNS_4arch4Sm80ELb0ELb0ELb0ELb0ELb1ELb0ELb1ELb0EEENS1_21CollectiveEpilogueFwdINS6_IJS8_S8_S9_EEENS6_IJNS7_ILi1EEESH_SH_EEESB_SD_Li128ELb0ELb1ELb0ELb0EEENS1_19SingleTileSchedulerILb0ELb0ELb1ELi128EEEEEEEEEvNT_6ParamsE:
[----:B------:R-:W-:Y:S01]  /*0000*/  LDC R1, c[0x0][0x28] ;  /* 0x00000a00ff017b82 */ /* 0x000fe20000000800 */
[----:B------:R-:W-:Y:S05]  /*0010*/  EXIT ;  /* 0x000000000000794d */ /* 0x000fea0003800000 */
.L_x_27:
        /* <DEDUP_REMOVED lines=14> */
.L_x_63:


//--------------------- .text._ZN7cutlass13device_kernelIN5flash19enable_sm80_to_sm89INS1_16FlashAttnFwdSm80INS1_25CollectiveMainloopFwdSm80ILi4ELi1ELb0EN4cute5tupleIJNS5_1CILi128EEENS7_ILi64EEES8_EEELi128ENS_6half_tEfNS_4arch4Sm80ELb0ELb0ELb0ELb1ELb1ELb0ELb1ELb0EEENS1_21CollectiveEpilogueFwdINS6_IJS8_S8_S9_EEENS6_IJNS7_ILi1EEESH_SH_EEESB_SD_Li128ELb1ELb1ELb0ELb0EEENS1_19SingleTileSchedulerILb1ELb0ELb1ELi128EEEEEEEEEvNT_6ParamsE --------------------------
	.section	.text._ZN7cutlass13device_kernelIN5flash19enable_sm80_to_sm89INS1_16FlashAttnFwdSm80INS1_25CollectiveMainloopFwdSm80ILi4ELi1ELb0EN4cute5tupleIJNS5_1CILi128EEENS7_ILi64EEES8_EEELi128ENS_6half_tEfNS_4arch4Sm80ELb0ELb0ELb0ELb1ELb1ELb0ELb1ELb0EEENS1_21CollectiveEpilogueFwdINS6_IJS8_S8_S9_EEENS6_IJNS7_ILi1EEESH_SH_EEESB_SD_Li128ELb1ELb1ELb0ELb0EEENS1_19SingleTileSchedulerILb1ELb0ELb1ELi128EEEEEEEEEvNT_6ParamsE,"ax",@progbits
	.align	128
.text._ZN7cutlass13device_kernelIN5flash19enable_sm80_to_sm89INS1_16FlashAttnFwdSm80INS1_25CollectiveMainloopFwdSm80ILi4ELi1ELb0EN4cute5tupleIJNS5_1CILi128EEENS7_ILi64EEES8_EEELi128ENS_6half_tEfNS_4arch4Sm80ELb0ELb0ELb0ELb1ELb1ELb0ELb1ELb0EEENS1_21CollectiveEpilogueFwdINS6_IJS8_S8_S9_EEENS6_IJNS7_ILi1EEESH_SH_EEESB_SD_Li128ELb1ELb1ELb0ELb0EEENS1_19SingleTileSchedulerILb1ELb0ELb1ELi128EEEEEEEEEvNT_6ParamsE:
        .type           _ZN7cutlass13device_kernelIN5flash19enable_sm80_to_sm89INS1_16FlashAttnFwdSm80INS1_25CollectiveMainloopFwdSm80ILi4ELi1ELb0EN4cute5tupleIJNS5_1CILi128EEENS7_ILi64EEES8_EEELi128ENS_6half_tEfNS_4arch4Sm80ELb0ELb0ELb0ELb1ELb1ELb0ELb1ELb0EEENS1_21CollectiveEpilogueFwdINS6_IJS8_S8_S9_EEENS6_IJNS7_ILi1EEESH_SH_EEESB_SD_Li128ELb1ELb1ELb0ELb0EEENS1_19SingleTileSchedulerILb1ELb0ELb1ELi128EEEEEEEEEvNT_6ParamsE,@function
        .size           _ZN7cutlass13device_kernelIN5flash19enable_sm80_to_sm89INS1_16FlashAttnFwdSm80INS1_25CollectiveMainloopFwdSm80ILi4ELi1ELb0EN4cute5tupleIJNS5_1CILi128EEENS7_ILi64EEES8_EEELi128ENS_6half_tEfNS_4arch4Sm80ELb0ELb0ELb0ELb1ELb1ELb0ELb1ELb0EEENS1_21CollectiveEpilogueFwdINS6_IJS8_S8_S9_EEENS6_IJNS7_ILi1EEESH_SH_EEESB_SD_Li128ELb1ELb1ELb0ELb0EEENS1_19SingleTileSchedulerILb1ELb0ELb1ELi128EEEEEEEEEvNT_6ParamsE,(.L_x_64 - _ZN7cutlass13device_kernelIN5flash19enable_sm80_to_sm89INS1_16FlashAttnFwdSm80INS1_25CollectiveMainloopFwdSm80ILi4ELi1ELb0EN4cute5tupleIJNS5_1CILi128EEENS7_ILi64EEES8_EEELi128ENS_6half_tEfNS_4arch4Sm80ELb0ELb0ELb0ELb1ELb1ELb0ELb1ELb0EEENS1_21CollectiveEpilogueFwdINS6_IJS8_S8_S9_EEENS6_IJNS7_ILi1EEESH_SH_EEESB_SD_Li128ELb1ELb1ELb0ELb0EEENS1_19SingleTileSchedulerILb1ELb0ELb1ELi128EEEEEEEEEvNT_6ParamsE)
        .other          _ZN7cutlass13device_kernelIN5flash19enable_sm80_to_sm89INS1_16FlashAttnFwdSm80INS1_25CollectiveMainloopFwdSm80ILi4ELi1ELb0EN4cute5tupleIJNS5_1CILi128EEENS7_ILi64EEES8_EEELi128ENS_6half_tEfNS_4arch4Sm80ELb0ELb0ELb0ELb1ELb1ELb0ELb1ELb0EEENS1_21CollectiveEpilogueFwdINS6_IJS8_S8_S9_EEENS6_IJNS7_ILi1EEESH_SH_EEESB_SD_Li128ELb1ELb1ELb0ELb0EEENS1_19SingleTileSchedulerILb1ELb0ELb1ELi128EEEEEEEEEvNT_6ParamsE,@"STO_CUDA_ENTRY STV_DEFAULT"
_ZN7cutlass13device_kernelIN5flash19enable_sm80_to_sm89INS1_16FlashAttnFwdSm80INS1_25CollectiveMainloopFwdSm80ILi4ELi1ELb0EN4cute5tupleIJNS5_1CILi128EEENS7_ILi64EEES8_EEELi128ENS_6half_tEfNS_4arch4Sm80ELb0ELb0ELb0ELb1ELb1ELb0ELb1ELb0EEENS1_21CollectiveEpilogueFwdINS6_IJS8_S8_S9_EEENS6_IJNS7_ILi1EEESH_SH_EEESB_SD_Li128ELb1ELb1ELb0ELb0EEENS1_19SingleTileSchedulerILb1ELb0ELb1ELi128EEEEEEEEEvNT_6ParamsE:
[----:B------:R-:W-:Y:S01]  /*0000*/  LDC R1, c[0x0][0x28] ;  /* 0x00000a00ff017b82 */ /* 0x000fe20000000800 */
[----:B------:R-:W-:Y:S05]  /*0010*/  EXIT ;  /* 0x000000000000794d */ /* 0x000fea0003800000 */
.L_x_28:
        /* <DEDUP_REMOVED lines=14> */
.L_x_64:


//--------------------- .text._ZN7cutlass13device_kernelIN5flash19enable_sm80_to_sm89INS1_16FlashAttnFwdSm80INS1_25CollectiveMainloopFwdSm80ILi4ELi1ELb0EN4cute5tupleIJNS5_1CILi128EEENS7_ILi64EEES8_EEELi128ENS_6half_tEfNS_4arch4Sm80ELb0ELb0ELb0ELb1ELb1ELb1ELb1ELb0EEENS1_21CollectiveEpilogueFwdINS6_IJS8_S8_S9_EEENS6_IJNS7_ILi1EEESH_SH_EEESB_SD_Li128ELb1ELb1ELb0ELb0EEENS1_19SingleTileSchedulerILb1ELb0ELb1ELi128EEEEEEEEEvNT_6ParamsE --------------------------
	.section	.text._ZN7cutlass13device_kernelIN5flash19enable_sm80_to_sm89INS1_16FlashAttnFwdSm80INS1_25CollectiveMainloopFwdSm80ILi4ELi1ELb0EN4cute5tupleIJNS5_1CILi128EEENS7_ILi64EEES8_EEELi128ENS_6half_tEfNS_4arch4Sm80ELb0ELb0ELb0ELb1ELb1ELb1ELb1ELb0EEENS1_21CollectiveEpilogueFwdINS6_IJS8_S8_S9_EEENS6_IJNS7_ILi1EEESH_SH_EEESB_SD_Li128ELb1ELb1ELb0ELb0EEENS1_19SingleTileSchedulerILb1ELb0ELb1ELi128EEEEEEEEEvNT_6ParamsE,"ax",@progbits
	.align	128
.text._ZN7cutlass13device_kernelIN5flash19enable_sm80_to_sm89INS1_16FlashAttnFwdSm80INS1_25CollectiveMainloopFwdSm80ILi4ELi1ELb0EN4cute5tupleIJNS5_1CILi128EEENS7_ILi64EEES8_EEELi128ENS_6half_tEfNS_4arch4Sm80ELb0ELb0ELb0ELb1ELb1ELb1ELb1ELb0EEENS1_21CollectiveEpilogueFwdINS6_IJS8_S8_S9_EEENS6_IJNS7_ILi1EEESH_SH_EEESB_SD_Li128ELb1ELb1ELb0ELb0EEENS1_19SingleTileSchedulerILb1ELb0ELb1ELi128EEEEEEEEEvNT_6ParamsE:
        .type           _ZN7cutlass13device_kernelIN5flash19enable_sm80_to_sm89INS1_16FlashAttnFwdSm80INS1_25CollectiveMainloopFwdSm80ILi4ELi1ELb0EN4cute5tupleIJNS5_1CILi128EEENS7_ILi64EEES8_EEELi128ENS_6half_tEfNS_4arch4Sm80ELb0ELb0ELb0ELb1ELb1ELb1ELb1ELb0EEENS1_21CollectiveEpilogueFwdINS6_IJS8_S8_S9_EEENS6_IJNS7_ILi1EEESH_SH_EEESB_SD_Li128ELb1ELb1ELb0ELb0EEENS1_19SingleTileSchedulerILb1ELb0ELb1ELi128EEEEEEEEEvNT_6ParamsE,@function
        .size           _ZN7cutlass13device_kernelIN5flash19enable_sm80_to_sm89INS1_16FlashAttnFwdSm80INS1_25CollectiveMainloopFwdSm80ILi4ELi1ELb0EN4cute5tupleIJNS5_1CILi128EEENS7_ILi64EEES8_EEELi128ENS_6half_tEfNS_4arch4Sm80ELb0ELb0ELb0ELb1ELb1ELb1ELb1ELb0EEENS1_21CollectiveEpilogueFwdINS6_IJS8_S8_S9_EEENS6_IJNS7_ILi1EEESH_SH_EEESB_SD_Li128ELb1ELb1ELb0ELb0EEENS1_19SingleTileSchedulerILb1ELb0ELb1ELi128EEEEEEEEEvNT_6ParamsE,(.L_x_65 - _ZN7cutlass13device_kernelIN5flash19enable_sm80_to_sm89INS1_16FlashAttnFwdSm80INS1_25CollectiveMainloopFwdSm80ILi4ELi1ELb0EN4cute5tupleIJNS5_1CILi128EEENS7_ILi64EEES8_EEELi128ENS_6half_tEfNS_4arch4Sm80ELb0ELb0ELb0ELb1ELb1ELb1ELb1ELb0EEENS1_21CollectiveEpilogueFwdINS6_IJS8_S8_S9_EEENS6_IJNS7_ILi1EEESH_SH_EEESB_SD_Li128ELb1ELb1ELb0ELb0EEENS1_19SingleTileSchedulerILb1ELb0ELb1ELi128EEEEEEEEEvNT_6ParamsE)
        .other          _ZN7cutlass13device_kernelIN5flash19enable_sm80_to_sm89INS1_16FlashAttnFwdSm80INS1_25CollectiveMainloopFwdSm80ILi4ELi1ELb0EN4cute5tupleIJNS5_1CILi128EEENS7_ILi64EEES8_EEELi128ENS_6half_tEfNS_4arch4Sm80ELb0ELb0ELb0ELb1ELb1ELb1ELb1ELb0EEENS1_21CollectiveEpilogueFwdINS6_IJS8_S8_S9_EEENS6_IJNS7_ILi1EEESH_SH_EEESB_SD_Li128ELb1ELb1ELb0ELb0EEENS1_19SingleTileSchedulerILb1ELb0ELb1ELi128EEEEEEEEEvNT_6ParamsE,@"STO_CUDA_ENTRY STV_DEFAULT"
_ZN7cutlass13device_kernelIN5flash19enable_sm80_to_sm89INS1_16FlashAttnFwdSm80INS1_25CollectiveMainloopFwdSm80ILi4ELi1ELb0EN4cute5tupleIJNS5_1CILi128EEENS7_ILi64EEES8_EEELi128ENS_6half_tEfNS_4arch4Sm80ELb0ELb0ELb0ELb1ELb1ELb1ELb1ELb0EEENS1_21CollectiveEpilogueFwdINS6_IJS8_S8_S9_EEENS6_IJNS7_ILi1EEESH_SH_EEESB_SD_Li128ELb1ELb1ELb0ELb0EEENS1_19SingleTileSchedulerILb1ELb0ELb1ELi128EEEEEEEEEvNT_6ParamsE:
[----:B------:R-:W-:Y:S01]  /*0000*/  LDC R1, c[0x0][0x28] ;  /* 0x00000a00ff017b82 */ /* 0x000fe20000000800 */
[----:B------:R-:W-:Y:S05]  /*0010*/  EXIT ;  /* 0x000000000000794d */ /* 0x000fea0003800000 */
.L_x_29:
        /* <DEDUP_REMOVED lines=14> */
.L_x_65:


//--------------------- .text._ZN7cutlass13device_kernelIN5flash19enable_sm80_to_sm89INS1_16FlashAttnFwdSm80INS1_25CollectiveMainloopFwdSm80ILi4ELi1ELb0EN4cute5tupleIJNS5_1CILi128EEENS7_ILi48EEES8_EEELi128ENS_6half_tEfNS_4arch4Sm80ELb0ELb1ELb0ELb0ELb1ELb0ELb1ELb0EEENS1_21CollectiveEpilogueFwdINS6_IJS8_S8_S9_EEENS6_IJNS7_ILi1EEESH_SH_EEESB_SD_Li128ELb0ELb1ELb0ELb0EEENS1_19SingleTileSchedulerILb0ELb0ELb1ELi128EEEEEEEEEvNT_6ParamsE --------------------------
	.section	.text._ZN7cutlass13device_kernelIN5flash19enable_sm80_to_sm89INS1_16FlashAttnFwdSm80INS1_25CollectiveMainloopFwdSm80ILi4ELi1ELb0EN4cute5tupleIJNS5_1CILi128EEENS7_ILi48EEES8_EEELi128ENS_6half_tEfNS_4arch4Sm80ELb0ELb1ELb0ELb0ELb1ELb0ELb1ELb0EEENS1_21CollectiveEpilogueFwdINS6_IJS8_S8_S9_EEENS6_IJNS7_ILi1EEESH_SH_EEESB_SD_Li128ELb0ELb1ELb0ELb0EEENS1_19SingleTileSchedulerILb0ELb0ELb1ELi128EEEEEEEEEvNT_6ParamsE,"ax",@progbits
	.align	128
.text._ZN7cutlass13device_kernelIN5flash19enable_sm80_to_sm89INS1_16FlashAttnFwdSm80INS1_25CollectiveMainloopFwdSm80ILi4ELi1ELb0EN4cute5tupleIJNS5_1CILi128EEENS7_ILi48EEES8_EEELi128ENS_6half_tEfNS_4arch4Sm80ELb0ELb1ELb0ELb0ELb1ELb0ELb1ELb0EEENS1_21CollectiveEpilogueFwdINS6_IJS8_S8_S9_EEENS6_IJNS7_ILi1EEESH_SH_EEESB_SD_Li128ELb0ELb1ELb0ELb0EEENS1_19SingleTileSchedulerILb0ELb0ELb1ELi128EEEEEEEEEvNT_6ParamsE:
        .type           _ZN7cutlass13device_kernelIN5flash19enable_sm80_to_sm89INS1_16FlashAttnFwdSm80INS1_25CollectiveMainloopFwdSm80ILi4ELi1ELb0EN4cute5tupleIJNS5_1CILi128EEENS7_ILi48EEES8_EEELi128ENS_6half_tEfNS_4arch4Sm80ELb0ELb1ELb0ELb0ELb1ELb0ELb1ELb0EEENS1_21CollectiveEpilogueFwdINS6_IJS8_S8_S9_EEENS6_IJNS7_ILi1EEESH_SH_EEESB_SD_Li128ELb0ELb1ELb0ELb0EEENS1_19SingleTileSchedulerILb0ELb0ELb1ELi128EEEEEEEEEvNT_6ParamsE,@function
        .size           _ZN7cutlass13device_kernelIN5flash19enable_sm80_to_sm89INS1_16FlashAttnFwdSm80INS1_25CollectiveMainloopFwdSm80ILi4ELi1ELb0EN4cute5tupleIJNS5_1CILi128EEENS7_ILi48EEES8_EEELi128ENS_6half_tEfNS_4arch4Sm80ELb0ELb1ELb0ELb0ELb1ELb0ELb1ELb0EEENS1_21CollectiveEpilogueFwdINS6_IJS8_S8_S9_EEENS6_IJNS7_ILi1EEESH_SH_EEESB_SD_Li128ELb0ELb1ELb0ELb0EEENS1_19SingleTileSchedulerILb0ELb0ELb1ELi128EEEEEEEEEvNT_6ParamsE,(.L_x_66 - _ZN7cutlass13device_kernelIN5flash19enable_sm80_to_sm89INS1_16FlashAttnFwdSm80INS1_25CollectiveMainloopFwdSm80ILi4ELi1ELb0EN4cute5tupleIJNS5_1CILi128EEENS7_ILi48EEES8_EEELi128ENS_6half_tEfNS_4arch4Sm80ELb0ELb1ELb0ELb0ELb1ELb0ELb1ELb0EEENS1_21CollectiveEpilogueFwdINS6_IJS8_S8_S9_EEENS6_IJNS7_ILi1EEESH_SH_EEESB_SD_Li128ELb0ELb1ELb0ELb0EEENS1_19SingleTileSchedulerILb0ELb0ELb1ELi128EEEEEEEEEvNT_6ParamsE)
        .other          _ZN7cutlass13device_kernelIN5flash19enable_sm80_to_sm89INS1_16FlashAttnFwdSm80INS1_25CollectiveMainloopFwdSm80ILi4ELi1ELb0EN4cute5tupleIJNS5_1CILi128EEENS7_ILi48EEES8_EEELi128ENS_6half_tEfNS_4arch4Sm80ELb0ELb1ELb0ELb0ELb1ELb0ELb1ELb0EEENS1_21CollectiveEpilogueFwdINS6_IJS8_S8_S9_EEENS6_IJNS7_ILi1EEESH_SH_EEESB_SD_Li128ELb0ELb1ELb0ELb0EEENS1_19SingleTileSchedulerILb0ELb0ELb1ELi128EEEEEEEEEvNT_6ParamsE,@"STO_CUDA_ENTRY STV_DEFAULT"
_ZN7cutlass13device_kernelIN5flash19enable_sm80_to_sm89INS1_16FlashAttnFwdSm80INS1_25CollectiveMainloopFwdSm80ILi4ELi1ELb0EN4cute5tupleIJNS5_1CILi128EEENS7_ILi48EEES8_EEELi128ENS_6half_tEfNS_4arch4Sm80ELb0ELb1ELb0ELb0ELb1ELb0ELb1ELb0EEENS1_21CollectiveEpilogueFwdINS6_IJS8_S8_S9_EEENS6_IJNS7_ILi1EEESH_SH_EEESB_SD_Li128ELb0ELb1ELb0ELb0EEENS1_19SingleTileSchedulerILb0ELb0ELb1ELi128EEEEEEEEEvNT_6ParamsE:
[----:B------:R-:W-:Y:S01]  /*0000*/  LDC R1, c[0x0][0x28] ;  /* 0x00000a00ff017b82 */ /* 0x000fe20000000800 */
[----:B------:R-:W-:Y:S05]  /*0010*/  EXIT ;  /* 0x000000000000794d */ /* 0x000fea0003800000 */
.L_x_30:
        /* <DEDUP_REMOVED lines=14> */
.L_x_66:


//--------------------- .text._ZN7cutlass13device_kernelIN5flash19enable_sm80_to_sm89INS1_16FlashAttnFwdSm80INS1_25CollectiveMainloopFwdSm80ILi4ELi1ELb0EN4cute5tupleIJNS5_1CILi128EEENS7_ILi48EEES8_EEELi128ENS_6half_tEfNS_4arch4Sm80ELb0ELb1ELb0ELb1ELb1ELb0ELb1ELb0EEENS1_21CollectiveEpilogueFwdINS6_IJS8_S8_S9_EEENS6_IJNS7_ILi1EEESH_SH_EEESB_SD_Li128ELb1ELb1ELb0ELb0EEENS1_19SingleTileSchedulerILb1ELb0ELb1ELi128EEEEEEEEEvNT_6ParamsE --------------------------
	.section	.text._ZN7cutlass13device_kernelIN5flash19enable_sm80_to_sm89INS1_16FlashAttnFwdSm80INS1_25CollectiveMainloopFwdSm80ILi4ELi1ELb0EN4cute5tupleIJNS5_1CILi128EEENS7_ILi48EEES8_EEELi128ENS_6half_tEfNS_4arch4Sm80ELb0ELb1ELb0ELb1ELb1ELb0ELb1ELb0EEENS1_21CollectiveEpilogueFwdINS6_IJS8_S8_S9_EEENS6_IJNS7_ILi1EEESH_SH_EEESB_SD_Li128ELb1ELb1ELb0ELb0EEENS1_19SingleTileSchedulerILb1ELb0ELb1ELi128EEEEEEEEEvNT_6ParamsE,"ax",@progbits
	.align	128
.text._ZN7cutlass13device_kernelIN5flash19enable_sm80_to_sm89INS1_16FlashAttnFwdSm80INS1_25CollectiveMainloopFwdSm80ILi4ELi1ELb0EN4cute5tupleIJNS5_1CILi128EEENS7_ILi48EEES8_EEELi128ENS_6half_tEfNS_4arch4Sm80ELb0ELb1ELb0ELb1ELb1ELb0ELb1ELb0EEENS1_21CollectiveEpilogueFwdINS6_IJS8_S8_S9_EEENS6_IJNS7_ILi1EEESH_SH_EEESB_SD_Li128ELb1ELb1ELb0ELb0EEENS1_19SingleTileSchedulerILb1ELb0ELb1ELi128EEEEEEEEEvNT_6ParamsE:
        .type           _ZN7cutlass13device_kernelIN5flash19enable_sm80_to_sm89INS1_16FlashAttnFwdSm80INS1_25CollectiveMainloopFwdSm80ILi4ELi1ELb0EN4cute5tupleIJNS5_1CILi128EEENS7_ILi48EEES8_EEELi128ENS_6half_tEfNS_4arch4Sm80ELb0ELb1ELb0ELb1ELb1ELb0ELb1ELb0EEENS1_21CollectiveEpilogueFwdINS6_IJS8_S8_S9_EEENS6_IJNS7_ILi1EEESH_SH_EEESB_SD_Li128ELb1ELb1ELb0ELb0EEENS1_19SingleTileSchedulerILb1ELb0ELb1ELi128EEEEEEEEEvNT_6ParamsE,@function
        .size           _ZN7cutlass13device_kernelIN5flash19enable_sm80_to_sm89INS1_16FlashAttnFwdSm80INS1_25CollectiveMainloopFwdSm80ILi4ELi1ELb0EN4cute5tupleIJNS5_1CILi128EEENS7_ILi48EEES8_EEELi128ENS_6half_tEfNS_4arch4Sm80ELb0ELb1ELb0ELb1ELb1ELb0ELb1ELb0EEENS1_21CollectiveEpilogueFwdINS6_IJS8_S8_S9_EEENS6_IJNS7_ILi1EEESH_SH_EEESB_SD_Li128ELb1ELb1ELb0ELb0EEENS1_19SingleTileSchedulerILb1ELb0ELb1ELi128EEEEEEEEEvNT_6ParamsE,(.L_x_67 - _ZN7cutlass13device_kernelIN5flash19enable_sm80_to_sm89INS1_16FlashAttnFwdSm80INS1_25CollectiveMainloopFwdSm80ILi4ELi1ELb0EN4cute5tupleIJNS5_1CILi128EEENS7_ILi48EEES8_EEELi128ENS_6half_tEfNS_4arch4Sm80ELb0ELb1ELb0ELb1ELb1ELb0ELb1ELb0EEENS1_21CollectiveEpilogueFwdINS6_IJS8_S8_S9_EEENS6_IJNS7_ILi1EEESH_SH_EEESB_SD_Li128ELb1ELb1ELb0ELb0EEENS1_19SingleTileSchedulerILb1ELb0ELb1ELi128EEEEEEEEEvNT_6ParamsE)
        .other          _ZN7cutlass13device_kernelIN5flash19enable_sm80_to_sm89INS1_16FlashAttnFwdSm80INS1_25CollectiveMainloopFwdSm80ILi4ELi1ELb0EN4cute5tupleIJNS5_1CILi128EEENS7_ILi48EEES8_EEELi128ENS_6half_tEfNS_4arch4Sm80ELb0ELb1ELb0ELb1ELb1ELb0ELb1ELb0EEENS1_21CollectiveEpilogueFwdINS6_IJS8_S8_S9_EEENS6_IJNS7_ILi1EEESH_SH_EEESB_SD_Li128ELb1ELb1ELb0ELb0EEENS1_19SingleTileSchedulerILb1ELb0ELb1ELi128EEEEEEEEEvNT_6ParamsE,@"STO_CUDA_ENTRY STV_DEFAULT"
_ZN7cutlass13device_kernelIN5flash19enable_sm80_to_sm89INS1_16FlashAttnFwdSm80INS1_25CollectiveMainloopFwdSm80ILi4ELi1ELb0EN4cute5tupleIJNS5_1CILi128EEENS7_ILi48EEES8_EEELi128ENS_6half_tEfNS_4arch4Sm80ELb0ELb1ELb0ELb1ELb1ELb0ELb1ELb0EEENS1_21CollectiveEpilogueFwdINS6_IJS8_S8_S9_EEENS6_IJNS7_ILi1EEESH_SH_EEESB_SD_Li128ELb1ELb1ELb0ELb0EEENS1_19SingleTileSchedulerILb1ELb0ELb1ELi128EEEEEEEEEvNT_6ParamsE:
[----:B------:R-:W-:Y:S01]  /*0000*/  LDC R1, c[0x0][0x28] ;  /* 0x00000a00ff017b82 */ /* 0x000fe20000000800 */
[----:B------:R-:W-:Y:S05]  /*0010*/  EXIT ;  /* 0x000000000000794d */ /* 0x000fea0003800000 */
.L_x_31:
        /* <DEDUP_REMOVED lines=14> */
.L_x_67:


//--------------------- .text._ZN7cutlass13device_kernelIN5flash19enable_sm80_to_sm89INS1_16FlashAttnFwdSm80INS1_25CollectiveMainloopFwdSm80ILi4ELi1ELb0EN4cute5tupleIJNS5_1CILi128EEENS7_ILi48EEES8_EEELi128ENS_6half_tEfNS_4arch4Sm80ELb0ELb1ELb0ELb1ELb1ELb1ELb1ELb0EEENS1_21CollectiveEpilogueFwdINS6_IJS8_S8_S9_EEENS6_IJNS7_ILi1EEESH_SH_EEESB_SD_Li128ELb1ELb1ELb0ELb0EEENS1_19SingleTileSchedulerILb1ELb0ELb1ELi128EEEEEEEEEvNT_6ParamsE --------------------------
	.section	.text._ZN7cutlass13device_kernelIN5flash19enable_sm80_to_sm89INS1_16FlashAttnFwdSm80INS1_25CollectiveMainloopFwdSm80ILi4ELi1ELb0EN4cute5tupleIJNS5_1CILi128EEENS7_ILi48EEES8_EEELi128ENS_6half_tEfNS_4arch4Sm80ELb0ELb1ELb0ELb1ELb1ELb1ELb1ELb0EEENS1_21CollectiveEpilogueFwdINS6_IJS8_S8_S9_EEENS6_IJNS7_ILi1EEESH_SH_EEESB_SD_Li128ELb1ELb1ELb0ELb0EEENS1_19SingleTileSchedulerILb1ELb0ELb1ELi128EEEEEEEEEvNT_6ParamsE,"ax",@progbits
	.align	128
.text._ZN7cutlass13device_kernelIN5flash19enable_sm80_to_sm89INS1_16FlashAttnFwdSm80INS1_25CollectiveMainloopFwdSm80ILi4ELi1ELb0EN4cute5tupleIJNS5_1CILi128EEENS7_ILi48EEES8_EEELi128ENS_6half_tEfNS_4arch4Sm80ELb0ELb1ELb0ELb1ELb1ELb1ELb1ELb0EEENS1_21CollectiveEpilogueFwdINS6_IJS8_S8_S9_EEENS6_IJNS7_ILi1EEESH_SH_EEESB_SD_Li128ELb1ELb1ELb0ELb0EEENS1_19SingleTileSchedulerILb1ELb0ELb1ELi128EEEEEEEEEvNT_6ParamsE:
        .type           _ZN7cutlass13device_kernelIN5flash19enable_sm80_to_sm89INS1_16FlashAttnFwdSm80INS1_25CollectiveMainloopFwdSm80ILi4ELi1ELb0EN4cute5tupleIJNS5_1CILi128EEENS7_ILi48EEES8_EEELi128ENS_6half_tEfNS_4arch4Sm80ELb0ELb1ELb0ELb1ELb1ELb1ELb1ELb0EEENS1_21CollectiveEpilogueFwdINS6_IJS8_S8_S9_EEENS6_IJNS7_ILi1EEESH_SH_EEESB_SD_Li128ELb1ELb1ELb0ELb0EEENS1_19SingleTileSchedulerILb1ELb0ELb1ELi128EEEEEEEEEvNT_6ParamsE,@function
        .size           _ZN7cutlass13device_kernelIN5flash19enable_sm80_to_sm89INS1_16FlashAttnFwdSm80INS1_25CollectiveMainloopFwdSm80ILi4ELi1ELb0EN4cute5tupleIJNS5_1CILi128EEENS7_ILi48EEES8_EEELi128ENS_6half_tEfNS_4arch4Sm80ELb0ELb1ELb0ELb1ELb1ELb1ELb1ELb0EEENS1_21CollectiveEpilogueFwdINS6_IJS8_S8_S9_EEENS6_IJNS7_ILi1EEESH_SH_EEESB_SD_Li128ELb1ELb1ELb0ELb0EEENS1_19SingleTileSchedulerILb1ELb0ELb1ELi128EEEEEEEEEvNT_6ParamsE,(.L_x_68 - _ZN7cutlass13device_kernelIN5flash19enable_sm80_to_sm89INS1_16FlashAttnFwdSm80INS1_25CollectiveMainloopFwdSm80ILi4ELi1ELb0EN4cute5tupleIJNS5_1CILi128EEENS7_ILi48EEES8_EEELi128ENS_6half_tEfNS_4arch4Sm80ELb0ELb1ELb0ELb1ELb1ELb1ELb1ELb0EEENS1_21CollectiveEpilogueFwdINS6_IJS8_S8_S9_EEENS6_IJNS7_ILi1EEESH_SH_EEESB_SD_Li128ELb1ELb1ELb0ELb0EEENS1_19SingleTileSchedulerILb1ELb0ELb1ELi128EEEEEEEEEvNT_6ParamsE)
        .other          _ZN7cutlass13device_kernelIN5flash19enable_sm80_to_sm89INS1_16FlashAttnFwdSm80INS1_25CollectiveMainloopFwdSm80ILi4ELi1ELb0EN4cute5tupleIJNS5_1CILi128EEENS7_ILi48EEES8_EEELi128ENS_6half_tEfNS_4arch4Sm80ELb0ELb1ELb0ELb1ELb1ELb1ELb1ELb0EEENS1_21CollectiveEpilogueFwdINS6_IJS8_S8_S9_EEENS6_IJNS7_ILi1EEESH_SH_EEESB_SD_Li128ELb1ELb1ELb0ELb0EEENS1_19SingleTileSchedulerILb1ELb0ELb1ELi128EEEEEEEEEvNT_6ParamsE,@"STO_CUDA_ENTRY STV_DEFAULT"
_ZN7cutlass13device_kernelIN5flash19enable_sm80_to_sm89INS1_16FlashAttnFwdSm80INS1_25CollectiveMainloopFwdSm80ILi4ELi1ELb0EN4cute5tupleIJNS5_1CILi128EEENS7_ILi48EEES8_EEELi128ENS_6half_tEfNS_4arch4Sm80ELb0ELb1ELb0ELb1ELb1ELb1ELb1ELb0EEENS1_21CollectiveEpilogueFwdINS6_IJS8_S8_S9_EEENS6_IJNS7_ILi1EEESH_SH_EEESB_SD_Li128ELb1ELb1ELb0ELb0EEENS1_19SingleTileSchedulerILb1ELb0ELb1ELi128EEEEEEEEEvNT_6ParamsE:
[----:B------:R-:W-:Y:S01]  /*0000*/  LDC R1, c[0x0][0x28] ;  /* 0x00000a00ff017b82 */ /* 0x000fe20000000800 */
[----:B------:R-:W-:Y:S05]  /*0010*/  EXIT ;  /* 0x000000000000794d */ /* 0x000fea0003800000 */
.L_x_32:
        /* <DEDUP_REMOVED lines=14> */
.L_x_68:


//--------------------- .text._ZN7cutlass13device_kernelIN5flash19enable_sm80_to_sm89INS1_16FlashAttnFwdSm80INS1_25CollectiveMainloopFwdSm80ILi4ELi1ELb0EN4cute5tupleIJNS5_1CILi128EEENS7_ILi64EEES8_EEELi128ENS_6half_tEfNS_4arch4Sm80ELb1ELb0ELb0ELb0ELb1ELb0ELb1ELb0EEENS1_21CollectiveEpilogueFwdINS6_IJS8_S8_S9_EEENS6_IJNS7_ILi1EEESH_SH_EEESB_SD_Li128ELb0ELb1ELb0ELb0EEENS1_30DynamicPersistentTileSchedulerILi128ELi128ELb0ELb1ELb0EEEEEEEEEvNT_6ParamsE --------------------------
	.section	.text._ZN7cutlass13device_kernelIN5flash19enable_sm80_to_sm89INS1_16FlashAttnFwdSm80INS1_25CollectiveMainloopFwdSm80ILi4ELi1ELb0EN4cute5tupleIJNS5_1CILi128EEENS7_ILi64EEES8_EEELi128ENS_6half_tEfNS_4arch4Sm80ELb1ELb0ELb0ELb0ELb1ELb0ELb1ELb0EEENS1_21CollectiveEpilogueFwdINS6_IJS8_S8_S9_EEENS6_IJNS7_ILi1EEESH_SH_EEESB_SD_Li128ELb0ELb1ELb0ELb0EEENS1_30DynamicPersistentTileSchedulerILi128ELi128ELb0ELb1ELb0EEEEEEEEEvNT_6ParamsE,"ax",@progbits
	.align	128
.text._ZN7cutlass13device_kernelIN5flash19enable_sm80_to_sm89INS1_16FlashAttnFwdSm80INS1_25CollectiveMainloopFwdSm80ILi4ELi1ELb0EN4cute5tupleIJNS5_1CILi128EEENS7_ILi64EEES8_EEELi128ENS_6half_tEfNS_4arch4Sm80ELb1ELb0ELb0ELb0ELb1ELb0ELb1ELb0EEENS1_21CollectiveEpilogueFwdINS6_IJS8_S8_S9_EEENS6_IJNS7_ILi1EEESH_SH_EEESB_SD_Li128ELb0ELb1ELb0ELb0EEENS1_30DynamicPersistentTileSchedulerILi128ELi128ELb0ELb1ELb0EEEEEEEEEvNT_6ParamsE:
        .type           _ZN7cutlass13device_kernelIN5flash19enable_sm80_to_sm89INS1_16FlashAttnFwdSm80INS1_25CollectiveMainloopFwdSm80ILi4ELi1ELb0EN4cute5tupleIJNS5_1CILi128EEENS7_ILi64EEES8_EEELi128ENS_6half_tEfNS_4arch4Sm80ELb1ELb0ELb0ELb0ELb1ELb0ELb1ELb0EEENS1_21CollectiveEpilogueFwdINS6_IJS8_S8_S9_EEENS6_IJNS7_ILi1EEESH_SH_EEESB_SD_Li128ELb0ELb1ELb0ELb0EEENS1_30DynamicPersistentTileSchedulerILi128ELi128ELb0ELb1ELb0EEEEEEEEEvNT_6ParamsE,@function
        .size           _ZN7cutlass13device_kernelIN5flash19enable_sm80_to_sm89INS1_16FlashAttnFwdSm80INS1_25CollectiveMainloopFwdSm80ILi4ELi1ELb0EN4cute5tupleIJNS5_1CILi128EEENS7_ILi64EEES8_EEELi128ENS_6half_tEfNS_4arch4Sm80ELb1ELb0ELb0ELb0ELb1ELb0ELb1ELb0EEENS1_21CollectiveEpilogueFwdINS6_IJS8_S8_S9_EEENS6_IJNS7_ILi1EEESH_SH_EEESB_SD_Li128ELb0ELb1ELb0ELb0EEENS1_30DynamicPersistentTileSchedulerILi128ELi128ELb0ELb1ELb0EEEEEEEEEvNT_6ParamsE,(.L_x_69 - _ZN7cutlass13device_kernelIN5flash19enable_sm80_to_sm89INS1_16FlashAttnFwdSm80INS1_25CollectiveMainloopFwdSm80ILi4ELi1ELb0EN4cute5tupleIJNS5_1CILi128EEENS7_ILi64EEES8_EEELi128ENS_6half_tEfNS_4arch4Sm80ELb1ELb0ELb0ELb0ELb1ELb0ELb1ELb0EEENS1_21CollectiveEpilogueFwdINS6_IJS8_S8_S9_EEENS6_IJNS7_ILi1EEESH_SH_EEESB_SD_Li128ELb0ELb1ELb0ELb0EEENS1_30DynamicPersistentTileSchedulerILi128ELi128ELb0ELb1ELb0EEEEEEEEEvNT_6ParamsE)
        .other          _ZN7cutlass13device_kernelIN5flash19enable_sm80_to_sm89INS1_16FlashAttnFwdSm80INS1_25CollectiveMainloopFwdSm80ILi4ELi1ELb0EN4cute5tupleIJNS5_1CILi128EEENS7_ILi64EEES8_EEELi128ENS_6half_tEfNS_4arch4Sm80ELb1ELb0ELb0ELb0ELb1ELb0ELb1ELb0EEENS1_21CollectiveEpilogueFwdINS6_IJS8_S8_S9_EEENS6_IJNS7_ILi1EEESH_SH_EEESB_SD_Li128ELb0ELb1ELb0ELb0EEENS1_30DynamicPersistentTileSchedulerILi128ELi128ELb0ELb1ELb0EEEEEEEEEvNT_6ParamsE,@"STO_CUDA_ENTRY STV_DEFAULT"
_ZN7cutlass13device_kernelIN5flash19enable_sm80_to_sm89INS1_16FlashAttnFwdSm80INS1_25CollectiveMainloopFwdSm80ILi4ELi1ELb0EN4cute5tupleIJNS5_1CILi128EEENS7_ILi64EEES8_EEELi128ENS_6half_tEfNS_4arch4Sm80ELb1ELb0ELb0ELb0ELb1ELb0ELb1ELb0EEENS1_21CollectiveEpilogueFwdINS6_IJS8_S8_S9_EEENS6_IJNS7_ILi1EEESH_SH_EEESB_SD_Li128ELb0ELb1ELb0ELb0EEENS1_30DynamicPersistentTileSchedulerILi128ELi128ELb0ELb1ELb0EEEEEEEEEvNT_6ParamsE:
[----:B------:R-:W-:Y:S01]  /*0000*/  LDC R1, c[0x0][0x28] ;  /* 0x00000a00ff017b82 */ /* 0x000fe20000000800 */
[----:B------:R-:W-:Y:S05]  /*0010*/  EXIT ;  /* 0x000000000000794d */ /* 0x000fea0003800000 */
.L_x_33:
        /* <DEDUP_REMOVED lines=14> */
.L_x_69:


//--------------------- .text._ZN7cutlass13device_kernelIN5flash19enable_sm80_to_sm89INS1_16FlashAttnFwdSm80INS1_25CollectiveMainloopFwdSm80ILi4ELi1ELb0EN4cute5tupleIJNS5_1CILi128EEENS7_ILi64EEES8_EEELi128ENS_6half_tEfNS_4arch4Sm80ELb1ELb0ELb0ELb1ELb1ELb0ELb1ELb0EEENS1_21CollectiveEpilogueFwdINS6_IJS8_S8_S9_EEENS6_IJNS7_ILi1EEESH_SH_EEESB_SD_Li128ELb1ELb1ELb0ELb0EEENS1_19SingleTileSchedulerILb1ELb0ELb1ELi128EEEEEEEEEvNT_6ParamsE --------------------------
	.section	.text._ZN7cutlass13device_kernelIN5flash19enable_sm80_to_sm89INS1_16FlashAttnFwdSm80INS1_25CollectiveMainloopFwdSm80ILi4ELi1ELb0EN4cute5tupleIJNS5_1CILi128EEENS7_ILi64EEES8_EEELi128ENS_6half_tEfNS_4arch4Sm80ELb1ELb0ELb0ELb1ELb1ELb0ELb1ELb0EEENS1_21CollectiveEpilogueFwdINS6_IJS8_S8_S9_EEENS6_IJNS7_ILi1EEESH_SH_EEESB_SD_Li128ELb1ELb1ELb0ELb0EEENS1_19SingleTileSchedulerILb1ELb0ELb1ELi128EEEEEEEEEvNT_6ParamsE,"ax",@progbits
	.align	128
.text._ZN7cutlass13device_kernelIN5flash19enable_sm80_to_sm89INS1_16FlashAttnFwdSm80INS1_25CollectiveMainloopFwdSm80ILi4ELi1ELb0EN4cute5tupleIJNS5_1CILi128EEENS7_ILi64EEES8_EEELi128ENS_6half_tEfNS_4arch4Sm80ELb1ELb0ELb0ELb1ELb1ELb0ELb1ELb0EEENS1_21CollectiveEpilogueFwdINS6_IJS8_S8_S9_EEENS6_IJNS7_ILi1EEESH_SH_EEESB_SD_Li128ELb1ELb1ELb0ELb0EEENS1_19SingleTileSchedulerILb1ELb0ELb1ELi128EEEEEEEEEvNT_6ParamsE:
        .type           _ZN7cutlass13device_kernelIN5flash19enable_sm80_to_sm89INS1_16FlashAttnFwdSm80INS1_25CollectiveMainloopFwdSm80ILi4ELi1ELb0EN4cute5tupleIJNS5_1CILi128EEENS7_ILi64EEES8_EEELi128ENS_6half_tEfNS_4arch4Sm80ELb1ELb0ELb0ELb1ELb1ELb0ELb1ELb0EEENS1_21CollectiveEpilogueFwdINS6_IJS8_S8_S9_EEENS6_IJNS7_ILi1EEESH_SH_EEESB_SD_Li128ELb1ELb1ELb0ELb0EEENS1_19SingleTileSchedulerILb1ELb0ELb1ELi128EEEEEEEEEvNT_6ParamsE,@function
        .size           _ZN7cutlass13device_kernelIN5flash19enable_sm80_to_sm89INS1_16FlashAttnFwdSm80INS1_25CollectiveMainloopFwdSm80ILi4ELi1ELb0EN4cute5tupleIJNS5_1CILi128EEENS7_ILi64EEES8_EEELi128ENS_6half_tEfNS_4arch4Sm80ELb1ELb0ELb0ELb1ELb1ELb0ELb1ELb0EEENS1_21CollectiveEpilogueFwdINS6_IJS8_S8_S9_EEENS6_IJNS7_ILi1EEESH_SH_EEESB_SD_Li128ELb1ELb1ELb0ELb0EEENS1_19SingleTileSchedulerILb1ELb0ELb1ELi128EEEEEEEEEvNT_6ParamsE,(.L_x_70 - _ZN7cutlass13device_kernelIN5flash19enable_sm80_to_sm89INS1_16FlashAttnFwdSm80INS1_25CollectiveMainloopFwdSm80ILi4ELi1ELb0EN4cute5tupleIJNS5_1CILi128EEENS7_ILi64EEES8_EEELi128ENS_6half_tEfNS_4arch4Sm80ELb1ELb0ELb0ELb1ELb1ELb0ELb1ELb0EEENS1_21CollectiveEpilogueFwdINS6_IJS8_S8_S9_EEENS6_IJNS7_ILi1EEESH_SH_EEESB_SD_Li128ELb1ELb1ELb0ELb0EEENS1_19SingleTileSchedulerILb1ELb0ELb1ELi128EEEEEEEEEvNT_6ParamsE)
        .other          _ZN7cutlass13device_kernelIN5flash19enable_sm80_to_sm89INS1_16FlashAttnFwdSm80INS1_25CollectiveMainloopFwdSm80ILi4ELi1ELb0EN4cute5tupleIJNS5_1CILi128EEENS7_ILi64EEES8_EEELi128ENS_6half_tEfNS_4arch4Sm80ELb1ELb0ELb0ELb1ELb1ELb0ELb1ELb0EEENS1_21CollectiveEpilogueFwdINS6_IJS8_S8_S9_EEENS6_IJNS7_ILi1EEESH_SH_EEESB_SD_Li128ELb1ELb1ELb0ELb0EEENS1_19SingleTileSchedulerILb1ELb0ELb1ELi128EEEEEEEEEvNT_6ParamsE,@"STO_CUDA_ENTRY STV_DEFAULT"
_ZN7cutlass13device_kernelIN5flash19enable_sm80_to_sm89INS1_16FlashAttnFwdSm80INS1_25CollectiveMainloopFwdSm80ILi4ELi1ELb0EN4cute5tupleIJNS5_1CILi128EEENS7_ILi64EEES8_EEELi128ENS_6half_tEfNS_4arch4Sm80ELb1ELb0ELb0ELb1ELb1ELb0ELb1ELb0EEENS1_21CollectiveEpilogueFwdINS6_IJS8_S8_S9_EEENS6_IJNS7_ILi1EEESH_SH_EEESB_SD_Li128ELb1ELb1ELb0ELb0EEENS1_19SingleTileSchedulerILb1ELb0ELb1ELi128EEEEEEEEEvNT_6ParamsE:
[----:B------:R-:W-:Y:S01]  /*0000*/  LDC R1, c[0x0][0x28] ;  /* 0x00000a00ff017b82 */ /* 0x000fe20000000800 */
[----:B------:R-:W-:Y:S05]  /*0010*/  EXIT ;  /* 0x000000000000794d */ /* 0x000fea0003800000 */
.L_x_34:
        /* <DEDUP_REMOVED lines=14> */
.L_x_70:


//--------------------- .text._ZN7cutlass13device_kernelIN5flash19enable_sm80_to_sm89INS1_16FlashAttnFwdSm80INS1_25CollectiveMainloopFwdSm80ILi4ELi1ELb0EN4cute5tupleIJNS5_1CILi128EEENS7_ILi64EEES8_EEELi128ENS_6half_tEfNS_4arch4Sm80ELb1ELb0ELb0ELb1ELb1ELb1ELb1ELb0EEENS1_21CollectiveEpilogueFwdINS6_IJS8_S8_S9_EEENS6_IJNS7_ILi1EEESH_SH_EEESB_SD_Li128ELb1ELb1ELb0ELb0EEENS1_19SingleTileSchedulerILb1ELb0ELb1ELi128EEEEEEEEEvNT_6ParamsE --------------------------
	.section	.text._ZN7cutlass13device_kernelIN5flash19enable_sm80_to_sm89INS1_16FlashAttnFwdSm80INS1_25CollectiveMainloopFwdSm80ILi4ELi1ELb0EN4cute5tupleIJNS5_1CILi128EEENS7_ILi64EEES8_EEELi128ENS_6half_tEfNS_4arch4Sm80ELb1ELb0ELb0ELb1ELb1ELb1ELb1ELb0EEENS1_21CollectiveEpilogueFwdINS6_IJS8_S8_S9_EEENS6_IJNS7_ILi1EEESH_SH_EEESB_SD_Li128ELb1ELb1ELb0ELb0EEENS1_19SingleTileSchedulerILb1ELb0ELb1ELi128EEEEEEEEEvNT_6ParamsE,"ax",@progbits
	.align	128
.text._ZN7cutlass13device_kernelIN5flash19enable_sm80_to_sm89INS1_16FlashAttnFwdSm80INS1_25CollectiveMainloopFwdSm80ILi4ELi1ELb0EN4cute5tupleIJNS5_1CILi128EEENS7_ILi64EEES8_EEELi128ENS_6half_tEfNS_4arch4Sm80ELb1ELb0ELb0ELb1ELb1ELb1ELb1ELb0EEENS1_21CollectiveEpilogueFwdINS6_IJS8_S8_S9_EEENS6_IJNS7_ILi1EEESH_SH_EEESB_SD_Li128ELb1ELb1ELb0ELb0EEENS1_19SingleTileSchedulerILb1ELb0ELb1ELi128EEEEEEEEEvNT_6ParamsE:
        .type           _ZN7cutlass13device_kernelIN5flash19enable_sm80_to_sm89INS1_16FlashAttnFwdSm80INS1_25CollectiveMainloopFwdSm80ILi4ELi1ELb0EN4cute5tupleIJNS5_1CILi128EEENS7_ILi64EEES8_EEELi128ENS_6half_tEfNS_4arch4Sm80ELb1ELb0ELb0ELb1ELb1ELb1ELb1ELb0EEENS1_21CollectiveEpilogueFwdINS6_IJS8_S8_S9_EEENS6_IJNS7_ILi1EEESH_SH_EEESB_SD_Li128ELb1ELb1ELb0ELb0EEENS1_19SingleTileSchedulerILb1ELb0ELb1ELi128EEEEEEEEEvNT_6ParamsE,@function
        .size           _ZN7cutlass13device_kernelIN5flash19enable_sm80_to_sm89INS1_16FlashAttnFwdSm80INS1_25CollectiveMainloopFwdSm80ILi4ELi1ELb0EN4cute5tupleIJNS5_1CILi128EEENS7_ILi64EEES8_EEELi128ENS_6half_tEfNS_4arch4Sm80ELb1ELb0ELb0ELb1ELb1ELb1ELb1ELb0EEENS1_21CollectiveEpilogueFwdINS6_IJS8_S8_S9_EEENS6_IJNS7_ILi1EEESH_SH_EEESB_SD_Li128ELb1ELb1ELb0ELb0EEENS1_19SingleTileSchedulerILb1ELb0ELb1ELi128EEEEEEEEEvNT_6ParamsE,(.L_x_71 - _ZN7cutlass13device_kernelIN5flash19enable_sm80_to_sm89INS1_16FlashAttnFwdSm80INS1_25CollectiveMainloopFwdSm80ILi4ELi1ELb0EN4cute5tupleIJNS5_1CILi128EEENS7_ILi64EEES8_EEELi128ENS_6half_tEfNS_4arch4Sm80ELb1ELb0ELb0ELb1ELb1ELb1ELb1ELb0EEENS1_21CollectiveEpilogueFwdINS6_IJS8_S8_S9_EEENS6_IJNS7_ILi1EEESH_SH_EEESB_SD_Li128ELb1ELb1ELb0ELb0EEENS1_19SingleTileSchedulerILb1ELb0ELb1ELi128EEEEEEEEEvNT_6ParamsE)
        .other          _ZN7cutlass13device_kernelIN5flash19enable_sm80_to_sm89INS1_16FlashAttnFwdSm80INS1_25CollectiveMainloopFwdSm80ILi4ELi1ELb0EN4cute5tupleIJNS5_1CILi128EEENS7_ILi64EEES8_EEELi128ENS_6half_tEfNS_4arch4Sm80ELb1ELb0ELb0ELb1ELb1ELb1ELb1ELb0EEENS1_21CollectiveEpilogueFwdINS6_IJS8_S8_S9_EEENS6_IJNS7_ILi1EEESH_SH_EEESB_SD_Li128ELb1ELb1ELb0ELb0EEENS1_19SingleTileSchedulerILb1ELb0ELb1ELi128EEEEEEEEEvNT_6ParamsE,@"STO_CUDA_ENTRY STV_DEFAULT"
_ZN7cutlass13device_kernelIN5flash19enable_sm80_to_sm89INS1_16FlashAttnFwdSm80INS1_25CollectiveMainloopFwdSm80ILi4ELi1ELb0EN4cute5tupleIJNS5_1CILi128EEENS7_ILi64EEES8_EEELi128ENS_6half_tEfNS_4arch4Sm80ELb1ELb0ELb0ELb1ELb1ELb1ELb1ELb0EEENS1_21CollectiveEpilogueFwdINS6_IJS8_S8_S9_EEENS6_IJNS7_ILi1EEESH_SH_EEESB_SD_Li128ELb1ELb1ELb0ELb0EEENS1_19SingleTileSchedulerILb1ELb0ELb1ELi128EEEEEEEEEvNT_6ParamsE:
[----:B------:R-:W-:Y:S01]  /*0000*/  LDC R1, c[0x0][0x28] ;  /* 0x00000a00ff017b82 */ /* 0x000fe20000000800 */
[----:B------:R-:W-:Y:S05]  /*0010*/  EXIT ;  /* 0x000000000000794d */ /* 0x000fea0003800000 */
.L_x_35:
        /* <DEDUP_REMOVED lines=14> */
.L_x_71:


//--------------------- .nv.shared.reserved.0     --------------------------
	.section	.nv.shared.reserved.0,"aw",@nobits
	.weak		__nv_reservedSMEM_offset_0_alias
	.size		__nv_reservedSMEM_offset_0_alias, 0, 0
	.other		__nv_reservedSMEM_offset_0_alias,@"STO_CUDA_RESERVED_SHARED STV_DEFAULT"
__nv_reservedSMEM_offset_0_alias:
	.zero		0


//--------------------- .nv.global                --------------------------
	.section	.nv.global,"aw",@nobits
.nv.global:
	.type		_ZN83_INTERNAL_44eea984_47_flash_fwd_hdim128_fp16_paged_softcapall_sm80_cu_cf07d2ef_36154cute1_E,@object
	.size		_ZN83_INTERNAL_44eea984_47_flash_fwd_hdim128_fp16_paged_softcapall_sm80_cu_cf07d2ef_36154cute1_E,(_ZN83_INTERNAL_44eea984_47_flash_fwd_hdim128_fp16_paged_softcapall_sm80_cu_cf07d2ef_36154cuda3std3__45__cpo6cbeginE - _ZN83_INTERNAL_44eea984_47_flash_fwd_hdim128_fp16_paged_softcapall_sm80_cu_cf07d2ef_36154cute1_E)
_ZN83_INTERNAL_44eea984_47_flash_fwd_hdim128_fp16_paged_softcapall_sm80_cu_cf07d2ef_36154cute1_E:
	.zero		1
	.type		_ZN83_INTERNAL_44eea984_47_flash_fwd_hdim128_fp16_paged_softcapall_sm80_cu_cf07d2ef_36154cuda3std3__45__cpo6cbeginE,@object
	.size		_ZN83_INTERNAL_44eea984_47_flash_fwd_hdim128_fp16_paged_softcapall_sm80_cu_cf07d2ef_36154cuda3std3__45__cpo6cbeginE,(_ZN83_INTERNAL_44eea984_47_flash_fwd_hdim128_fp16_paged_softcapall_sm80_cu_cf07d2ef_36154cuda3std3__48in_placeE - _ZN83_INTERNAL_44eea984_47_flash_fwd_hdim128_fp16_paged_softcapall_sm80_cu_cf07d2ef_36154cuda3std3__45__cpo6cbeginE)
_ZN83_INTERNAL_44eea984_47_flash_fwd_hdim128_fp16_paged_softcapall_sm80_cu_cf07d2ef_36154cuda3std3__45__cpo6cbeginE:
	.zero		1
	.type		_ZN83_INTERNAL_44eea984_47_flash_fwd_hdim128_fp16_paged_softcapall_sm80_cu_cf07d2ef_36154cuda3std3__48in_placeE,@object
	.size		_ZN83_INTERNAL_44eea984_47_flash_fwd_hdim128_fp16_paged_softcapall_sm80_cu_cf07d2ef_36154cuda3std3__48in_placeE,(_ZN83_INTERNAL_44eea984_47_flash_fwd_hdim128_fp16_paged_softcapall_sm80_cu_cf07d2ef_36154cuda3std6ranges3__45__cpo9iter_moveE - _ZN83_INTERNAL_44eea984_47_flash_fwd_hdim128_fp16_paged_softcapall_sm80_cu_cf07d2ef_36154cuda3std3__48in_placeE)
_ZN83_INTERNAL_44eea984_47_flash_fwd_hdim128_fp16_paged_softcapall_sm80_cu_cf07d2ef_36154cuda3std3__48in_placeE:
	.zero		1
	.type		_ZN83_INTERNAL_44eea984_47_flash_fwd_hdim128_fp16_paged_softcapall_sm80_cu_cf07d2ef_36154cuda3std6ranges3__45__cpo9iter_moveE,@object
	.size		_ZN83_INTERNAL_44eea984_47_flash_fwd_hdim128_fp16_paged_softcapall_sm80_cu_cf07d2ef_36154cuda3std6ranges3__45__cpo9iter_moveE,(_ZN83_INTERNAL_44eea984_47_flash_fwd_hdim128_fp16_paged_softcapall_sm80_cu_cf07d2ef_36154cuda3std3__45__cpo5beginE - _ZN83_INTERNAL_44eea984_47_flash_fwd_hdim128_fp16_paged_softcapall_sm80_cu_cf07d2ef_36154cuda3std6ranges3__45__cpo9iter_moveE)
_ZN83_INTERNAL_44eea984_47_flash_fwd_hdim128_fp16_paged_softcapall_sm80_cu_cf07d2ef_36154cuda3std6ranges3__45__cpo9iter_moveE:
	.zero		1
	.type		_ZN83_INTERNAL_44eea984_47_flash_fwd_hdim128_fp16_paged_softcapall_sm80_cu_cf07d2ef_36154cuda3std3__45__cpo5beginE,@object
	.size		_ZN83_INTERNAL_44eea984_47_flash_fwd_hdim128_fp16_paged_softcapall_sm80_cu_cf07d2ef_36154cuda3std3__45__cpo5beginE,(_ZN83_INTERNAL_44eea984_47_flash_fwd_hdim128_fp16_paged_softcapall_sm80_cu_cf07d2ef_36154cuda3std3__485_GLOBAL__N__44eea984_47_flash_fwd_hdim128_fp16_paged_softcapall_sm80_cu_cf07d2ef_36156ignoreE - _ZN83_INTERNAL_44eea984_47_flash_fwd_hdim128_fp16_paged_softcapall_sm80_cu_cf07d2ef_36154cuda3std3__45__cpo5beginE)
_ZN83_INTERNAL_44eea984_47_flash_fwd_hdim128_fp16_paged_softcapall_sm80_cu_cf07d2ef_36154cuda3std3__45__cpo5beginE:
	.zero		1
	.type		_ZN83_INTERNAL_44eea984_47_flash_fwd_hdim128_fp16_paged_softcapall_sm80_cu_cf07d2ef_36154cuda3std3__485_GLOBAL__N__44eea984_47_flash_fwd_hdim128_fp16_paged_softcapall_sm80_cu_cf07d2ef_36156ignoreE,@object
	.size		_ZN83_INTERNAL_44eea984_47_flash_fwd_hdim128_fp16_paged_softcapall_sm80_cu_cf07d2ef_36154cuda3std3__485_GLOBAL__N__44eea984_47_flash_fwd_hdim128_fp16_paged_softcapall_sm80_cu_cf07d2ef_36156ignoreE,(_ZN83_INTERNAL_44eea984_47_flash_fwd_hdim128_fp16_paged_softcapall_sm80_cu_cf07d2ef_36154cute7productE - _ZN83_INTERNAL_44eea984_47_flash_fwd_hdim128_fp16_paged_softcapall_sm80_cu_cf07d2ef_36154cuda3std3__485_GLOBAL__N__44eea984_47_flash_fwd_hdim128_fp16_paged_softcapall_sm80_cu_cf07d2ef_36156ignoreE)
_ZN83_INTERNAL_44eea984_47_flash_fwd_hdim128_fp16_paged_softcapall_sm80_cu_cf07d2ef_36154cuda3std3__485_GLOBAL__N__44eea984_47_flash_fwd_hdim128_fp16_paged_softcapall_sm80_cu_cf07d2ef_36156ignoreE:
	.zero		1
	.type		_ZN83_INTERNAL_44eea984_47_flash_fwd_hdim128_fp16_paged_softcapall_sm80_cu_cf07d2ef_36154cute7productE,@object
	.size		_ZN83_INTERNAL_44eea984_47_flash_fwd_hdim128_fp16_paged_softcapall_sm80_cu_cf07d2ef_36154cute7productE,(_ZN83_INTERNAL_44eea984_47_flash_fwd_hdim128_fp16_paged_softcapall_sm80_cu_cf07d2ef_36154cuda3std3__45__cpo3endE - _ZN83_INTERNAL_44eea984_47_flash_fwd_hdim128_fp16_paged_softcapall_sm80_cu_cf07d2ef_36154cute7productE)
_ZN83_INTERNAL_44eea984_47_flash_fwd_hdim128_fp16_paged_softcapall_sm80_cu_cf07d2ef_36154cute7productE:
	.zero		1
	.type		_ZN83_INTERNAL_44eea984_47_flash_fwd_hdim128_fp16_paged_softcapall_sm80_cu_cf07d2ef_36154cuda3std3__45__cpo3endE,@object
	.size		_ZN83_INTERNAL_44eea984_47_flash_fwd_hdim128_fp16_paged_softcapall_sm80_cu_cf07d2ef_36154cuda3std3__45__cpo3endE,(_ZN83_INTERNAL_44eea984_47_flash_fwd_hdim128_fp16_paged_softcapall_sm80_cu_cf07d2ef_36154cuda3std3__419piecewise_constructE - _ZN83_INTERNAL_44eea984_47_flash_fwd_hdim128_fp16_paged_softcapall_sm80_cu_cf07d2ef_36154cuda3std3__45__cpo3endE)
_ZN83_INTERNAL_44eea984_47_flash_fwd_hdim128_fp16_paged_softcapall_sm80_cu_cf07d2ef_36154cuda3std3__45__cpo3endE:
	.zero		1
	.type		_ZN83_INTERNAL_44eea984_47_flash_fwd_hdim128_fp16_paged_softcapall_sm80_cu_cf07d2ef_36154cuda3std3__419piecewise_constructE,@object
	.size		_ZN83_INTERNAL_44eea984_47_flash_fwd_hdim128_fp16_paged_softcapall_sm80_cu_cf07d2ef_36154cuda3std3__419piecewise_constructE,(_ZN83_INTERNAL_44eea984_47_flash_fwd_hdim128_fp16_paged_softcapall_sm80_cu_cf07d2ef_36154cuda3std3__45__cpo4cendE - _ZN83_INTERNAL_44eea984_47_flash_fwd_hdim128_fp16_paged_softcapall_sm80_cu_cf07d2ef_36154cuda3std3__419piecewise_constructE)
_ZN83_INTERNAL_44eea984_47_flash_fwd_hdim128_fp16_paged_softcapall_sm80_cu_cf07d2ef_36154cuda3std3__419piecewise_constructE:
	.zero		1
	.type		_ZN83_INTERNAL_44eea984_47_flash_fwd_hdim128_fp16_paged_softcapall_sm80_cu_cf07d2ef_36154cuda3std3__45__cpo4cendE,@object
	.size		_ZN83_INTERNAL_44eea984_47_flash_fwd_hdim128_fp16_paged_softcapall_sm80_cu_cf07d2ef_36154cuda3std3__45__cpo4cendE,(_ZN83_INTERNAL_44eea984_47_flash_fwd_hdim128_fp16_paged_softcapall_sm80_cu_cf07d2ef_36154cuda3std6ranges3__45__cpo4swapE - _ZN83_INTERNAL_44eea984_47_flash_fwd_hdim128_fp16_paged_softcapall_sm80_cu_cf07d2ef_36154cuda3std3__45__cpo4cendE)
_ZN83_INTERNAL_44eea984_47_flash_fwd_hdim128_fp16_paged_softcapall_sm80_cu_cf07d2ef_36154cuda3std3__45__cpo4cendE:
	.zero		1
	.type		_ZN83_INTERNAL_44eea984_47_flash_fwd_hdim128_fp16_paged_softcapall_sm80_cu_cf07d2ef_36154cuda3std6ranges3__45__cpo4swapE,@object
	.size		_ZN83_INTERNAL_44eea984_47_flash_fwd_hdim128_fp16_paged_softcapall_sm80_cu_cf07d2ef_36154cuda3std6ranges3__45__cpo4swapE,(.L_7 - _ZN83_INTERNAL_44eea984_47_flash_fwd_hdim128_fp16_paged_softcapall_sm80_cu_cf07d2ef_36154cuda3std6ranges3__45__cpo4swapE)
_ZN83_INTERNAL_44eea984_47_flash_fwd_hdim128_fp16_paged_softcapall_sm80_cu_cf07d2ef_36154cuda3std6ranges3__45__cpo4swapE:
	.zero		1
.L_7:


//--------------------- .nv.constant0._ZN7cutlass13device_kernelIN5flash19enable_sm80_to_sm89INS1_16FlashAttnFwdSm80INS1_25CollectiveMainloopFwdSm80ILi8ELi1ELb1EN4cute5tupleIJNS5_1CILi128EEES8_S8_EEELi128ENS_6half_tEfNS_4arch4Sm80ELb0ELb0ELb1ELb0ELb1ELb0ELb1ELb0EEENS1_21CollectiveEpilogueFwdIS9_NS6_IJNS7_ILi1EEESF_SF_EEESA_SC_Li256ELb0ELb1ELb0ELb0EEENS1_19SingleTileSchedulerILb0ELb0ELb1ELi128EEEEEEEEEvNT_6ParamsE --------------------------
	.section	.nv.constant0._ZN7cutlass13device_kernelIN5flash19enable_sm80_to_sm89INS1_16FlashAttnFwdSm80INS1_25CollectiveMainloopFwdSm80ILi8ELi1ELb1EN4cute5tupleIJNS5_1CILi128EEES8_S8_EEELi128ENS_6half_tEfNS_4arch4Sm80ELb0ELb0ELb1ELb0ELb1ELb0ELb1ELb0EEENS1_21CollectiveEpilogueFwdIS9_NS6_IJNS7_ILi1EEESF_SF_EEESA_SC_Li256ELb0ELb1ELb0ELb0EEENS1_19SingleTileSchedulerILb0ELb0ELb1ELi128EEEEEEEEEvNT_6ParamsE,"a",@progbits
	.sectionflags	@""
	.align	4
.nv.constant0._ZN7cutlass13device_kernelIN5flash19enable_sm80_to_sm89INS1_16FlashAttnFwdSm80INS1_25CollectiveMainloopFwdSm80ILi8ELi1ELb1EN4cute5tupleIJNS5_1CILi128EEES8_S8_EEELi128ENS_6half_tEfNS_4arch4Sm80ELb0ELb0ELb1ELb0ELb1ELb0ELb1ELb0EEENS1_21CollectiveEpilogueFwdIS9_NS6_IJNS7_ILi1EEESF_SF_EEESA_SC_Li256ELb0ELb1ELb0ELb0EEENS1_19SingleTileSchedulerILb0ELb0ELb1ELi128EEEEEEEEEvNT_6ParamsE:
	.zero		1576


//--------------------- .nv.constant0._ZN7cutlass13device_kernelIN5flash19enable_sm80_to_sm89INS1_16FlashAttnFwdSm80INS1_25CollectiveMainloopFwdSm80ILi8ELi1ELb1EN4cute5tupleIJNS5_1CILi128EEES8_S8_EEELi128ENS_6half_tEfNS_4arch4Sm80ELb0ELb0ELb1ELb1ELb1ELb0ELb1ELb0EEENS1_21CollectiveEpilogueFwdIS9_NS6_IJNS7_ILi1EEESF_SF_EEESA_SC_Li256ELb1ELb1ELb0ELb0EEENS1_19SingleTileSchedulerILb1ELb0ELb1ELi128EEEEEEEEEvNT_6ParamsE --------------------------
	.section	.nv.constant0._ZN7cutlass13device_kernelIN5flash19enable_sm80_to_sm89INS1_16FlashAttnFwdSm80INS1_25CollectiveMainloopFwdSm80ILi8ELi1ELb1EN4cute5tupleIJNS5_1CILi128EEES8_S8_EEELi128ENS_6half_tEfNS_4arch4Sm80ELb0ELb0ELb1ELb1ELb1ELb0ELb1ELb0EEENS1_21CollectiveEpilogueFwdIS9_NS6_IJNS7_ILi1EEESF_SF_EEESA_SC_Li256ELb1ELb1ELb0ELb0EEENS1_19SingleTileSchedulerILb1ELb0ELb1ELi128EEEEEEEEEvNT_6ParamsE,"a",@progbits
	.sectionflags	@""
	.align	4
.nv.constant0._ZN7cutlass13device_kernelIN5flash19enable_sm80_to_sm89INS1_16FlashAttnFwdSm80INS1_25CollectiveMainloopFwdSm80ILi8ELi1ELb1EN4cute5tupleIJNS5_1CILi128EEES8_S8_EEELi128ENS_6half_tEfNS_4arch4Sm80ELb0ELb0ELb1ELb1ELb1ELb0ELb1ELb0EEENS1_21CollectiveEpilogueFwdIS9_NS6_IJNS7_ILi1EEESF_SF_EEESA_SC_Li256ELb1ELb1ELb0ELb0EEENS1_19SingleTileSchedulerILb1ELb0ELb1ELi128EEEEEEEEEvNT_6ParamsE:
	.zero		1576


//--------------------- .nv.constant0._ZN7cutlass13device_kernelIN5flash19enable_sm80_to_sm89INS1_16FlashAttnFwdSm80INS1_25CollectiveMainloopFwdSm80ILi8ELi1ELb1EN4cute5tupleIJNS5_1CILi128EEES8_S8_EEELi128ENS_6half_tEfNS_4arch4Sm80ELb0ELb0ELb1ELb1ELb1ELb1ELb1ELb0EEENS1_21CollectiveEpilogueFwdIS9_NS6_IJNS7_ILi1EEESF_SF_EEESA_SC_Li256ELb1ELb1ELb0ELb0EEENS1_19SingleTileSchedulerILb1ELb0ELb1ELi128EEEEEEEEEvNT_6ParamsE --------------------------
	.section	.nv.constant0._ZN7cutlass13device_kernelIN5flash19enable_sm80_to_sm89INS1_16FlashAttnFwdSm80INS1_25CollectiveMainloopFwdSm80ILi8ELi1ELb1EN4cute5tupleIJNS5_1CILi128EEES8_S8_EEELi128ENS_6half_tEfNS_4arch4Sm80ELb0ELb0ELb1ELb1ELb1ELb1ELb1ELb0EEENS1_21CollectiveEpilogueFwdIS9_NS6_IJNS7_ILi1EEESF_SF_EEESA_SC_Li256ELb1ELb1ELb0ELb0EEENS1_19SingleTileSchedulerILb1ELb0ELb1ELi128EEEEEEEEEvNT_6ParamsE,"a",@progbits
	.sectionflags	@""
	.align	4
.nv.constant0._ZN7cutlass13device_kernelIN5flash19enable_sm80_to_sm89INS1_16FlashAttnFwdSm80INS1_25CollectiveMainloopFwdSm80ILi8ELi1ELb1EN4cute5tupleIJNS5_1CILi128EEES8_S8_EEELi128ENS_6half_tEfNS_4arch4Sm80ELb0ELb0ELb1ELb1ELb1ELb1ELb1ELb0EEENS1_21CollectiveEpilogueFwdIS9_NS6_IJNS7_ILi1EEESF_SF_EEESA_SC_Li256ELb1ELb1ELb0ELb0EEENS1_19SingleTileSchedulerILb1ELb0ELb1ELi128EEEEEEEEEvNT_6ParamsE:
	.zero		1576


//--------------------- .nv.constant0._ZN7cutlass13device_kernelIN5flash19enable_sm80_to_sm89INS1_16FlashAttnFwdSm80INS1_25CollectiveMainloopFwdSm80ILi8ELi1ELb1EN4cute5tupleIJNS5_1CILi128EEENS7_ILi96EEES8_EEELi128ENS_6half_tEfNS_4arch4Sm80ELb0ELb1ELb1ELb0ELb1ELb0ELb1ELb0EEENS1_21CollectiveEpilogueFwdINS6_IJS8_S8_S9_EEENS6_IJNS7_ILi1EEESH_SH_EEESB_SD_Li256ELb0ELb1ELb0ELb0EEENS1_19SingleTileSchedulerILb0ELb0ELb1ELi128EEEEEEEEEvNT_6ParamsE --------------------------
	.section	.nv.constant0._ZN7cutlass13device_kernelIN5flash19enable_sm80_to_sm89INS1_16FlashAttnFwdSm80INS1_25CollectiveMainloopFwdSm80ILi8ELi1ELb1EN4cute5tupleIJNS5_1CILi128EEENS7_ILi96EEES8_EEELi128ENS_6half_tEfNS_4arch4Sm80ELb0ELb1ELb1ELb0ELb1ELb0ELb1ELb0EEENS1_21CollectiveEpilogueFwdINS6_IJS8_S8_S9_EEENS6_IJNS7_ILi1EEESH_SH_EEESB_SD_Li256ELb0ELb1ELb0ELb0EEENS1_19SingleTileSchedulerILb0ELb0ELb1ELi128EEEEEEEEEvNT_6ParamsE,"a",@progbits
	.sectionflags	@""
	.align	4
.nv.constant0._ZN7cutlass13device_kernelIN5flash19enable_sm80_to_sm89INS1_16FlashAttnFwdSm80INS1_25CollectiveMainloopFwdSm80ILi8ELi1ELb1EN4cute5tupleIJNS5_1CILi128EEENS7_ILi96EEES8_EEELi128ENS_6half_tEfNS_4arch4Sm80ELb0ELb1ELb1ELb0ELb1ELb0ELb1ELb0EEENS1_21CollectiveEpilogueFwdINS6_IJS8_S8_S9_EEENS6_IJNS7_ILi1EEESH_SH_EEESB_SD_Li256ELb0ELb1ELb0ELb0EEENS1_19SingleTileSchedulerILb0ELb0ELb1ELi128EEEEEEEEEvNT_6ParamsE:
	.zero		1576


//--------------------- .nv.constant0._ZN7cutlass13device_kernelIN5flash19enable_sm80_to_sm89INS1_16FlashAttnFwdSm80INS1_25CollectiveMainloopFwdSm80ILi8ELi1ELb1EN4cute5tupleIJNS5_1CILi128EEENS7_ILi96EEES8_EEELi128ENS_6half_tEfNS_4arch4Sm80ELb0ELb1ELb1ELb1ELb1ELb0ELb1ELb0EEENS1_21CollectiveEpilogueFwdINS6_IJS8_S8_S9_EEENS6_IJNS7_ILi1EEESH_SH_EEESB_SD_Li256ELb1ELb1ELb0ELb0EEENS1_19SingleTileSchedulerILb1ELb0ELb1ELi128EEEEEEEEEvNT_6ParamsE --------------------------
	.section	.nv.constant0._ZN7cutlass13device_kernelIN5flash19enable_sm80_to_sm89INS1_16FlashAttnFwdSm80INS1_25CollectiveMainloopFwdSm80ILi8ELi1ELb1EN4cute5tupleIJNS5_1CILi128EEENS7_ILi96EEES8_EEELi128ENS_6half_tEfNS_4arch4Sm80ELb0ELb1ELb1ELb1ELb1ELb0ELb1ELb0EEENS1_21CollectiveEpilogueFwdINS6_IJS8_S8_S9_EEENS6_IJNS7_ILi1EEESH_SH_EEESB_SD_Li256ELb1ELb1ELb0ELb0EEENS1_19SingleTileSchedulerILb1ELb0ELb1ELi128EEEEEEEEEvNT_6ParamsE,"a",@progbits
	.sectionflags	@""
	.align	4
.nv.constant0._ZN7cutlass13device_kernelIN5flash19enable_sm80_to_sm89INS1_16FlashAttnFwdSm80INS1_25CollectiveMainloopFwdSm80ILi8ELi1ELb1EN4cute5tupleIJNS5_1CILi128EEENS7_ILi96EEES8_EEELi128ENS_6half_tEfNS_4arch4Sm80ELb0ELb1ELb1ELb1ELb1ELb0ELb1ELb0EEENS1_21CollectiveEpilogueFwdINS6_IJS8_S8_S9_EEENS6_IJNS7_ILi1EEESH_SH_EEESB_SD_Li256ELb1ELb1ELb0ELb0EEENS1_19SingleTileSchedulerILb1ELb0ELb1ELi128EEEEEEEEEvNT_6ParamsE:
	.zero		1576


//--------------------- .nv.constant0._ZN7cutlass13device_kernelIN5flash19enable_sm80_to_sm89INS1_16FlashAttnFwdSm80INS1_25CollectiveMainloopFwdSm80ILi8ELi1ELb1EN4cute5tupleIJNS5_1CILi128EEENS7_ILi96EEES8_EEELi128ENS_6half_tEfNS_4arch4Sm80ELb0ELb1ELb1ELb1ELb1ELb1ELb1ELb0EEENS1_21CollectiveEpilogueFwdINS6_IJS8_S8_S9_EEENS6_IJNS7_ILi1EEESH_SH_EEESB_SD_Li256ELb1ELb1ELb0ELb0EEENS1_19SingleTileSchedulerILb1ELb0ELb1ELi128EEEEEEEEEvNT_6ParamsE --------------------------
	.section	.nv.constant0._ZN7cutlass13device_kernelIN5flash19enable_sm80_to_sm89INS1_16FlashAttnFwdSm80INS1_25CollectiveMainloopFwdSm80ILi8ELi1ELb1EN4cute5tupleIJNS5_1CILi128EEENS7_ILi96EEES8_EEELi128ENS_6half_tEfNS_4arch4Sm80ELb0ELb1ELb1ELb1ELb1ELb1ELb1ELb0EEENS1_21CollectiveEpilogueFwdINS6_IJS8_S8_S9_EEENS6_IJNS7_ILi1EEESH_SH_EEESB_SD_Li256ELb1ELb1ELb0ELb0EEENS1_19SingleTileSchedulerILb1ELb0ELb1ELi128EEEEEEEEEvNT_6ParamsE,"a",@progbits
	.sectionflags	@""
	.align	4
.nv.constant0._ZN7cutlass13device_kernelIN5flash19enable_sm80_to_sm89INS1_16FlashAttnFwdSm80INS1_25CollectiveMainloopFwdSm80ILi8ELi1ELb1EN4cute5tupleIJNS5_1CILi128EEENS7_ILi96EEES8_EEELi128ENS_6half_tEfNS_4arch4Sm80ELb0ELb1ELb1ELb1ELb1ELb1ELb1ELb0EEENS1_21CollectiveEpilogueFwdINS6_IJS8_S8_S9_EEENS6_IJNS7_ILi1EEESH_SH_EEESB_SD_Li256ELb1ELb1ELb0ELb0EEENS1_19SingleTileSchedulerILb1ELb0ELb1ELi128EEEEEEEEEvNT_6ParamsE:
	.zero		1576


//--------------------- .nv.constant0._ZN7cutlass13device_kernelIN5flash19enable_sm80_to_sm89INS1_16FlashAttnFwdSm80INS1_25CollectiveMainloopFwdSm80ILi8ELi1ELb1EN4cute5tupleIJNS5_1CILi128EEES8_S8_EEELi128ENS_6half_tEfNS_4arch4Sm80ELb1ELb0ELb1ELb0ELb1ELb0ELb1ELb0EEENS1_21CollectiveEpilogueFwdIS9_NS6_IJNS7_ILi1EEESF_SF_EEESA_SC_Li256ELb0ELb1ELb0ELb0EEENS1_30DynamicPersistentTileSchedulerILi256ELi256ELb0ELb1ELb0EEEEEEEEEvNT_6ParamsE --------------------------
	.section	.nv.constant0._ZN7cutlass13device_kernelIN5flash19enable_sm80_to_sm89INS1_16FlashAttnFwdSm80INS1_25CollectiveMainloopFwdSm80ILi8ELi1ELb1EN4cute5tupleIJNS5_1CILi128EEES8_S8_EEELi128ENS_6half_tEfNS_4arch4Sm80ELb1ELb0ELb1ELb0ELb1ELb0ELb1ELb0EEENS1_21CollectiveEpilogueFwdIS9_NS6_IJNS7_ILi1EEESF_SF_EEESA_SC_Li256ELb0ELb1ELb0ELb0EEENS1_30DynamicPersistentTileSchedulerILi256ELi256ELb0ELb1ELb0EEEEEEEEEvNT_6ParamsE,"a",@progbits
	.sectionflags	@""
	.align	4
.nv.constant0._ZN7cutlass13device_kernelIN5flash19enable_sm80_to_sm89INS1_16FlashAttnFwdSm80INS1_25CollectiveMainloopFwdSm80ILi8ELi1ELb1EN4cute5tupleIJNS5_1CILi128EEES8_S8_EEELi128ENS_6half_tEfNS_4arch4Sm80ELb1ELb0ELb1ELb0ELb1ELb0ELb1ELb0EEENS1_21CollectiveEpilogueFwdIS9_NS6_IJNS7_ILi1EEESF_SF_EEESA_SC_Li256ELb0ELb1ELb0ELb0EEENS1_30DynamicPersistentTileSchedulerILi256ELi256ELb0ELb1ELb0EEEEEEEEEvNT_6ParamsE:
	.zero		1592


//--------------------- .nv.constant0._ZN7cutlass13device_kernelIN5flash19enable_sm80_to_sm89INS1_16FlashAttnFwdSm80INS1_25CollectiveMainloopFwdSm80ILi8ELi1ELb1EN4cute5tupleIJNS5_1CILi128EEES8_S8_EEELi128ENS_6half_tEfNS_4arch4Sm80ELb1ELb0ELb1ELb1ELb1ELb0ELb1ELb0EEENS1_21CollectiveEpilogueFwdIS9_NS6_IJNS7_ILi1EEESF_SF_EEESA_SC_Li256ELb1ELb1ELb0ELb0EEENS1_19SingleTileSchedulerILb1ELb0ELb1ELi128EEEEEEEEEvNT_6ParamsE --------------------------
	.section	.nv.constant0._ZN7cutlass13device_kernelIN5flash19enable_sm80_to_sm89INS1_16FlashAttnFwdSm80INS1_25CollectiveMainloopFwdSm80ILi8ELi1ELb1EN4cute5tupleIJNS5_1CILi128EEES8_S8_EEELi128ENS_6half_tEfNS_4arch4Sm80ELb1ELb0ELb1ELb1ELb1ELb0ELb1ELb0EEENS1_21CollectiveEpilogueFwdIS9_NS6_IJNS7_ILi1EEESF_SF_EEESA_SC_Li256ELb1ELb1ELb0ELb0EEENS1_19SingleTileSchedulerILb1ELb0ELb1ELi128EEEEEEEEEvNT_6ParamsE,"a",@progbits
	.sectionflags	@""
	.align	4
.nv.constant0._ZN7cutlass13device_kernelIN5flash19enable_sm80_to_sm89INS1_16FlashAttnFwdSm80INS1_25CollectiveMainloopFwdSm80ILi8ELi1ELb1EN4cute5tupleIJNS5_1CILi128EEES8_S8_EEELi128ENS_6half_tEfNS_4arch4Sm80ELb1ELb0ELb1ELb1ELb1ELb0ELb1ELb0EEENS1_21CollectiveEpilogueFwdIS9_NS6_IJNS7_ILi1EEESF_SF_EEESA_SC_Li256ELb1ELb1ELb0ELb0EEENS1_19SingleTileSchedulerILb1ELb0ELb1ELi128EEEEEEEEEvNT_6ParamsE:
	.zero		1576


//--------------------- .nv.constant0._ZN7cutlass13device_kernelIN5flash19enable_sm80_to_sm89INS1_16FlashAttnFwdSm80INS1_25CollectiveMainloopFwdSm80ILi8ELi1ELb1EN4cute5tupleIJNS5_1CILi128EEES8_S8_EEELi128ENS_6half_tEfNS_4arch4Sm80ELb1ELb0ELb1ELb1ELb1ELb1ELb1ELb0EEENS1_21CollectiveEpilogueFwdIS9_NS6_IJNS7_ILi1EEESF_SF_EEESA_SC_Li256ELb1ELb1ELb0ELb0EEENS1_19SingleTileSchedulerILb1ELb0ELb1ELi128EEEEEEEEEvNT_6ParamsE --------------------------
	.section	.nv.constant0._ZN7cutlass13device_kernelIN5flash19enable_sm80_to_sm89INS1_16FlashAttnFwdSm80INS1_25CollectiveMainloopFwdSm80ILi8ELi1ELb1EN4cute5tupleIJNS5_1CILi128EEES8_S8_EEELi128ENS_6half_tEfNS_4arch4Sm80ELb1ELb0ELb1ELb1ELb1ELb1ELb1ELb0EEENS1_21CollectiveEpilogueFwdIS9_NS6_IJNS7_ILi1EEESF_SF_EEESA_SC_Li256ELb1ELb1ELb0ELb0EEENS1_19SingleTileSchedulerILb1ELb0ELb1ELi128EEEEEEEEEvNT_6ParamsE,"a",@progbits
	.sectionflags	@""
	.align	4
.nv.constant0._ZN7cutlass13device_kernelIN5flash19enable_sm80_to_sm89INS1_16FlashAttnFwdSm80INS1_25CollectiveMainloopFwdSm80ILi8ELi1ELb1EN4cute5tupleIJNS5_1CILi128EEES8_S8_EEELi128ENS_6half_tEfNS_4arch4Sm80ELb1ELb0ELb1ELb1ELb1ELb1ELb1ELb0EEENS1_21CollectiveEpilogueFwdIS9_NS6_IJNS7_ILi1EEESF_SF_EEESA_SC_Li256ELb1ELb1ELb0ELb0EEENS1_19SingleTileSchedulerILb1ELb0ELb1ELi128EEEEEEEEEvNT_6ParamsE:
	.zero		1576


//--------------------- .nv.constant0._ZN7cutlass13device_kernelIN5flash19enable_sm80_to_sm89INS1_16FlashAttnFwdSm80INS1_25CollectiveMainloopFwdSm80ILi4ELi1ELb0EN4cute5tupleIJNS5_1CILi128EEENS7_ILi64EEES8_EEELi128ENS_6half_tEfNS_4arch4Sm80ELb0ELb0ELb1ELb0ELb1ELb0ELb1ELb0EEENS1_21CollectiveEpilogueFwdINS6_IJS8_S8_S9_EEENS6_IJNS7_ILi1EEESH_SH_EEESB_SD_Li128ELb0ELb1ELb0ELb0EEENS1_19SingleTileSchedulerILb0ELb0ELb1ELi128EEEEEEEEEvNT_6ParamsE --------------------------
	.section	.nv.constant0._ZN7cutlass13device_kernelIN5flash19enable_sm80_to_sm89INS1_16FlashAttnFwdSm80INS1_25CollectiveMainloopFwdSm80ILi4ELi1ELb0EN4cute5tupleIJNS5_1CILi128EEENS7_ILi64EEES8_EEELi128ENS_6half_tEfNS_4arch4Sm80ELb0ELb0ELb1ELb0ELb1ELb0ELb1ELb0EEENS1_21CollectiveEpilogueFwdINS6_IJS8_S8_S9_EEENS6_IJNS7_ILi1EEESH_SH_EEESB_SD_Li128ELb0ELb1ELb0ELb0EEENS1_19SingleTileSchedulerILb0ELb0ELb1ELi128EEEEEEEEEvNT_6ParamsE,"a",@progbits
	.sectionflags	@""
	.align	4
.nv.constant0._ZN7cutlass13device_kernelIN5flash19enable_sm80_to_sm89INS1_16FlashAttnFwdSm80INS1_25CollectiveMainloopFwdSm80ILi4ELi1ELb0EN4cute5tupleIJNS5_1CILi128EEENS7_ILi64EEES8_EEELi128ENS_6half_tEfNS_4arch4Sm80ELb0ELb0ELb1ELb0ELb1ELb0ELb1ELb0EEENS1_21CollectiveEpilogueFwdINS6_IJS8_S8_S9_EEENS6_IJNS7_ILi1EEESH_SH_EEESB_SD_Li128ELb0ELb1ELb0ELb0EEENS1_19SingleTileSchedulerILb0ELb0ELb1ELi128EEEEEEEEEvNT_6ParamsE:
	.zero		1576


//--------------------- .nv.constant0._ZN7cutlass13device_kernelIN5flash19enable_sm80_to_sm89INS1_16FlashAttnFwdSm80INS1_25CollectiveMainloopFwdSm80ILi4ELi1ELb0EN4cute5tupleIJNS5_1CILi128EEENS7_ILi64EEES8_EEELi128ENS_6half_tEfNS_4arch4Sm80ELb0ELb0ELb1ELb1ELb1ELb0ELb1ELb0EEENS1_21CollectiveEpilogueFwdINS6_IJS8_S8_S9_EEENS6_IJNS7_ILi1EEESH_SH_EEESB_SD_Li128ELb1ELb1ELb0ELb0EEENS1_19SingleTileSchedulerILb1ELb0ELb1ELi128EEEEEEEEEvNT_6ParamsE --------------------------
	.section	.nv.constant0._ZN7cutlass13device_kernelIN5flash19enable_sm80_to_sm89INS1_16FlashAttnFwdSm80INS1_25CollectiveMainloopFwdSm80ILi4ELi1ELb0EN4cute5tupleIJNS5_1CILi128EEENS7_ILi64EEES8_EEELi128ENS_6half_tEfNS_4arch4Sm80ELb0ELb0ELb1ELb1ELb1ELb0ELb1ELb0EEENS1_21CollectiveEpilogueFwdINS6_IJS8_S8_S9_EEENS6_IJNS7_ILi1EEESH_SH_EEESB_SD_Li128ELb1ELb1ELb0ELb0EEENS1_19SingleTileSchedulerILb1ELb0ELb1ELi128EEEEEEEEEvNT_6ParamsE,"a",@progbits
	.sectionflags	@""
	.align	4
.nv.constant0._ZN7cutlass13device_kernelIN5flash19enable_sm80_to_sm89INS1_16FlashAttnFwdSm80INS1_25CollectiveMainloopFwdSm80ILi4ELi1ELb0EN4cute5tupleIJNS5_1CILi128EEENS7_ILi64EEES8_EEELi128ENS_6half_tEfNS_4arch4Sm80ELb0ELb0ELb1ELb1ELb1ELb0ELb1ELb0EEENS1_21CollectiveEpilogueFwdINS6_IJS8_S8_S9_EEENS6_IJNS7_ILi1EEESH_SH_EEESB_SD_Li128ELb1ELb1ELb0ELb0EEENS1_19SingleTileSchedulerILb1ELb0ELb1ELi128EEEEEEEEEvNT_6ParamsE:
	.zero		1576


//--------------------- .nv.constant0._ZN7cutlass13device_kernelIN5flash19enable_sm80_to_sm89INS1_16FlashAttnFwdSm80INS1_25CollectiveMainloopFwdSm80ILi4ELi1ELb0EN4cute5tupleIJNS5_1CILi128EEENS7_ILi64EEES8_EEELi128ENS_6half_tEfNS_4arch4Sm80ELb0ELb0ELb1ELb1ELb1ELb1ELb1ELb0EEENS1_21CollectiveEpilogueFwdINS6_IJS8_S8_S9_EEENS6_IJNS7_ILi1EEESH_SH_EEESB_SD_Li128ELb1ELb1ELb0ELb0EEENS1_19SingleTileSchedulerILb1ELb0ELb1ELi128EEEEEEEEEvNT_6ParamsE --------------------------
	.section	.nv.constant0._ZN7cutlass13device_kernelIN5flash19enable_sm80_to_sm89INS1_16FlashAttnFwdSm80INS1_25CollectiveMainloopFwdSm80ILi4ELi1ELb0EN4cute5tupleIJNS5_1CILi128EEENS7_ILi64EEES8_EEELi128ENS_6half_tEfNS_4arch4Sm80ELb0ELb0ELb1ELb1ELb1ELb1ELb1ELb0EEENS1_21CollectiveEpilogueFwdINS6_IJS8_S8_S9_EEENS6_IJNS7_ILi1EEESH_SH_EEESB_SD_Li128ELb1ELb1ELb0ELb0EEENS1_19SingleTileSchedulerILb1ELb0ELb1ELi128EEEEEEEEEvNT_6ParamsE,"a",@progbits
	.sectionflags	@""
	.align	4
.nv.constant0._ZN7cutlass13device_kernelIN5flash19enable_sm80_to_sm89INS1_16FlashAttnFwdSm80INS1_25CollectiveMainloopFwdSm80ILi4ELi1ELb0EN4cute5tupleIJNS5_1CILi128EEENS7_ILi64EEES8_EEELi128ENS_6half_tEfNS_4arch4Sm80ELb0ELb0ELb1ELb1ELb1ELb1ELb1ELb0EEENS1_21CollectiveEpilogueFwdINS6_IJS8_S8_S9_EEENS6_IJNS7_ILi1EEESH_SH_EEESB_SD_Li128ELb1ELb1ELb0ELb0EEENS1_19SingleTileSchedulerILb1ELb0ELb1ELi128EEEEEEEEEvNT_6ParamsE:
	.zero		1576


//--------------------- .nv.constant0._ZN7cutlass13device_kernelIN5flash19enable_sm80_to_sm89INS1_16FlashAttnFwdSm80INS1_25CollectiveMainloopFwdSm80ILi4ELi1ELb0EN4cute5tupleIJNS5_1CILi128EEENS7_ILi48EEES8_EEELi128ENS_6half_tEfNS_4arch4Sm80ELb0ELb1ELb1ELb0ELb1ELb0ELb1ELb0EEENS1_21CollectiveEpilogueFwdINS6_IJS8_S8_S9_EEENS6_IJNS7_ILi1EEESH_SH_EEESB_SD_Li128ELb0ELb1ELb0ELb0EEENS1_19SingleTileSchedulerILb0ELb0ELb1ELi128EEEEEEEEEvNT_6ParamsE --------------------------
	.section	.nv.constant0._ZN7cutlass13device_kernelIN5flash19enable_sm80_to_sm89INS1_16FlashAttnFwdSm80INS1_25CollectiveMainloopFwdSm80ILi4ELi1ELb0EN4cute5tupleIJNS5_1CILi128EEENS7_ILi48EEES8_EEELi128ENS_6half_tEfNS_4arch4Sm80ELb0ELb1ELb1ELb0ELb1ELb0ELb1ELb0EEENS1_21CollectiveEpilogueFwdINS6_IJS8_S8_S9_EEENS6_IJNS7_ILi1EEESH_SH_EEESB_SD_Li128ELb0ELb1ELb0ELb0EEENS1_19SingleTileSchedulerILb0ELb0ELb1ELi128EEEEEEEEEvNT_6ParamsE,"a",@progbits
	.sectionflags	@""
	.align	4
.nv.constant0._ZN7cutlass13device_kernelIN5flash19enable_sm80_to_sm89INS1_16FlashAttnFwdSm80INS1_25CollectiveMainloopFwdSm80ILi4ELi1ELb0EN4cute5tupleIJNS5_1CILi128EEENS7_ILi48EEES8_EEELi128ENS_6half_tEfNS_4arch4Sm80ELb0ELb1ELb1ELb0ELb1ELb0ELb1ELb0EEENS1_21CollectiveEpilogueFwdINS6_IJS8_S8_S9_EEENS6_IJNS7_ILi1EEESH_SH_EEESB_SD_Li128ELb0ELb1ELb0ELb0EEENS1_19SingleTileSchedulerILb0ELb0ELb1ELi128EEEEEEEEEvNT_6ParamsE:
	.zero		1576


//--------------------- .nv.constant0._ZN7cutlass13device_kernelIN5flash19enable_sm80_to_sm89INS1_16FlashAttnFwdSm80INS1_25CollectiveMainloopFwdSm80ILi4ELi1ELb0EN4cute5tupleIJNS5_1CILi128EEENS7_ILi48EEES8_EEELi128ENS_6half_tEfNS_4arch4Sm80ELb0ELb1ELb1ELb1ELb1ELb0ELb1ELb0EEENS1_21CollectiveEpilogueFwdINS6_IJS8_S8_S9_EEENS6_IJNS7_ILi1EEESH_SH_EEESB_SD_Li128ELb1ELb1ELb0ELb0EEENS1_19SingleTileSchedulerILb1ELb0ELb1ELi128EEEEEEEEEvNT_6ParamsE --------------------------
	.section	.nv.constant0._ZN7cutlass13device_kernelIN5flash19enable_sm80_to_sm89INS1_16FlashAttnFwdSm80INS1_25CollectiveMainloopFwdSm80ILi4ELi1ELb0EN4cute5tupleIJNS5_1CILi128EEENS7_ILi48EEES8_EEELi128ENS_6half_tEfNS_4arch4Sm80ELb0ELb1ELb1ELb1ELb1ELb0ELb1ELb0EEENS1_21CollectiveEpilogueFwdINS6_IJS8_S8_S9_EEENS6_IJNS7_ILi1EEESH_SH_EEESB_SD_Li128ELb1ELb1ELb0ELb0EEENS1_19SingleTileSchedulerILb1ELb0ELb1ELi128EEEEEEEEEvNT_6ParamsE,"a",@progbits
	.sectionflags	@""
	.align	4
.nv.constant0._ZN7cutlass13device_kernelIN5flash19enable_sm80_to_sm89INS1_16FlashAttnFwdSm80INS1_25CollectiveMainloopFwdSm80ILi4ELi1ELb0EN4cute5tupleIJNS5_1CILi128EEENS7_ILi48EEES8_EEELi128ENS_6half_tEfNS_4arch4Sm80ELb0ELb1ELb1ELb1ELb1ELb0ELb1ELb0EEENS1_21CollectiveEpilogueFwdINS6_IJS8_S8_S9_EEENS6_IJNS7_ILi1EEESH_SH_EEESB_SD_Li128ELb1ELb1ELb0ELb0EEENS1_19SingleTileSchedulerILb1ELb0ELb1ELi128EEEEEEEEEvNT_6ParamsE:
	.zero		1576


//--------------------- .nv.constant0._ZN7cutlass13device_kernelIN5flash19enable_sm80_to_sm89INS1_16FlashAttnFwdSm80INS1_25CollectiveMainloopFwdSm80ILi4ELi1ELb0EN4cute5tupleIJNS5_1CILi128EEENS7_ILi48EEES8_EEELi128ENS_6half_tEfNS_4arch4Sm80ELb0ELb1ELb1ELb1ELb1ELb1ELb1ELb0EEENS1_21CollectiveEpilogueFwdINS6_IJS8_S8_S9_EEENS6_IJNS7_ILi1EEESH_SH_EEESB_SD_Li128ELb1ELb1ELb0ELb0EEENS1_19SingleTileSchedulerILb1ELb0ELb1ELi128EEEEEEEEEvNT_6ParamsE --------------------------
	.section	.nv.constant0._ZN7cutlass13device_kernelIN5flash19enable_sm80_to_sm89INS1_16FlashAttnFwdSm80INS1_25CollectiveMainloopFwdSm80ILi4ELi1ELb0EN4cute5tupleIJNS5_1CILi128EEENS7_ILi48EEES8_EEELi128ENS_6half_tEfNS_4arch4Sm80ELb0ELb1ELb1ELb1ELb1ELb1ELb1ELb0EEENS1_21CollectiveEpilogueFwdINS6_IJS8_S8_S9_EEENS6_IJNS7_ILi1EEESH_SH_EEESB_SD_Li128ELb1ELb1ELb0ELb0EEENS1_19SingleTileSchedulerILb1ELb0ELb1ELi128EEEEEEEEEvNT_6ParamsE,"a",@progbits
	.sectionflags	@""
	.align	4
.nv.constant0._ZN7cutlass13device_kernelIN5flash19enable_sm80_to_sm89INS1_16FlashAttnFwdSm80INS1_25CollectiveMainloopFwdSm80ILi4ELi1ELb0EN4cute5tupleIJNS5_1CILi128EEENS7_ILi48EEES8_EEELi128ENS_6half_tEfNS_4arch4Sm80ELb0ELb1ELb1ELb1ELb1ELb1ELb1ELb0EEENS1_21CollectiveEpilogueFwdINS6_IJS8_S8_S9_EEENS6_IJNS7_ILi1EEESH_SH_EEESB_SD_Li128ELb1ELb1ELb0ELb0EEENS1_19SingleTileSchedulerILb1ELb0ELb1ELi128EEEEEEEEEvNT_6ParamsE:
	.zero		1576


//--------------------- .nv.constant0._ZN7cutlass13device_kernelIN5flash19enable_sm80_to_sm89INS1_16FlashAttnFwdSm80INS1_25CollectiveMainloopFwdSm80ILi4ELi1ELb0EN4cute5tupleIJNS5_1CILi128EEENS7_ILi64EEES8_EEELi128ENS_6half_tEfNS_4arch4Sm80ELb1ELb0ELb1ELb0ELb1ELb0ELb1ELb0EEENS1_21CollectiveEpilogueFwdINS6_IJS8_S8_S9_EEENS6_IJNS7_ILi1EEESH_SH_EEESB_SD_Li128ELb0ELb1ELb0ELb0EEENS1_30DynamicPersistentTileSchedulerILi128ELi128ELb0ELb1ELb0EEEEEEEEEvNT_6ParamsE --------------------------
	.section	.nv.constant0._ZN7cutlass13device_kernelIN5flash19enable_sm80_to_sm89INS1_16FlashAttnFwdSm80INS1_25CollectiveMainloopFwdSm80ILi4ELi1ELb0EN4cute5tupleIJNS5_1CILi128EEENS7_ILi64EEES8_EEELi128ENS_6half_tEfNS_4arch4Sm80ELb1ELb0ELb1ELb0ELb1ELb0ELb1ELb0EEENS1_21CollectiveEpilogueFwdINS6_IJS8_S8_S9_EEENS6_IJNS7_ILi1EEESH_SH_EEESB_SD_Li128ELb0ELb1ELb0ELb0EEENS1_30DynamicPersistentTileSchedulerILi128ELi128ELb0ELb1ELb0EEEEEEEEEvNT_6ParamsE,"a",@progbits
	.sectionflags	@""
	.align	4
.nv.constant0._ZN7cutlass13device_kernelIN5flash19enable_sm80_to_sm89INS1_16FlashAttnFwdSm80INS1_25CollectiveMainloopFwdSm80ILi4ELi1ELb0EN4cute5tupleIJNS5_1CILi128EEENS7_ILi64EEES8_EEELi128ENS_6half_tEfNS_4arch4Sm80ELb1ELb0ELb1ELb0ELb1ELb0ELb1ELb0EEENS1_21CollectiveEpilogueFwdINS6_IJS8_S8_S9_EEENS6_IJNS7_ILi1EEESH_SH_EEESB_SD_Li128ELb0ELb1ELb0ELb0EEENS1_30DynamicPersistentTileSchedulerILi128ELi128ELb0ELb1ELb0EEEEEEEEEvNT_6ParamsE:
	.zero		1592


//--------------------- .nv.constant0._ZN7cutlass13device_kernelIN5flash19enable_sm80_to_sm89INS1_16FlashAttnFwdSm80INS1_25CollectiveMainloopFwdSm80ILi4ELi1ELb0EN4cute5tupleIJNS5_1CILi128EEENS7_ILi64EEES8_EEELi128ENS_6half_tEfNS_4arch4Sm80ELb1ELb0ELb1ELb1ELb1ELb0ELb1ELb0EEENS1_21CollectiveEpilogueFwdINS6_IJS8_S8_S9_EEENS6_IJNS7_ILi1EEESH_SH_EEESB_SD_Li128ELb1ELb1ELb0ELb0EEENS1_19SingleTileSchedulerILb1ELb0ELb1ELi128EEEEEEEEEvNT_6ParamsE --------------------------
	.section	.nv.constant0._ZN7cutlass13device_kernelIN5flash19enable_sm80_to_sm89INS1_16FlashAttnFwdSm80INS1_25CollectiveMainloopFwdSm80ILi4ELi1ELb0EN4cute5tupleIJNS5_1CILi128EEENS7_ILi64EEES8_EEELi128ENS_6half_tEfNS_4arch4Sm80ELb1ELb0ELb1ELb1ELb1ELb0ELb1ELb0EEENS1_21CollectiveEpilogueFwdINS6_IJS8_S8_S9_EEENS6_IJNS7_ILi1EEESH_SH_EEESB_SD_Li128ELb1ELb1ELb0ELb0EEENS1_19SingleTileSchedulerILb1ELb0ELb1ELi128EEEEEEEEEvNT_6ParamsE,"a",@progbits
	.sectionflags	@""
	.align	4
.nv.constant0._ZN7cutlass13device_kernelIN5flash19enable_sm80_to_sm89INS1_16FlashAttnFwdSm80INS1_25CollectiveMainloopFwdSm80ILi4ELi1ELb0EN4cute5tupleIJNS5_1CILi128EEENS7_ILi64EEES8_EEELi128ENS_6half_tEfNS_4arch4Sm80ELb1ELb0ELb1ELb1ELb1ELb0ELb1ELb0EEENS1_21CollectiveEpilogueFwdINS6_IJS8_S8_S9_EEENS6_IJNS7_ILi1EEESH_SH_EEESB_SD_Li128ELb1ELb1ELb0ELb0EEENS1_19SingleTileSchedulerILb1ELb0ELb1ELi128EEEEEEEEEvNT_6ParamsE:
	.zero		1576


//--------------------- .nv.constant0._ZN7cutlass13device_kernelIN5flash19enable_sm80_to_sm89INS1_16FlashAttnFwdSm80INS1_25CollectiveMainloopFwdSm80ILi4ELi1ELb0EN4cute5tupleIJNS5_1CILi128EEENS7_ILi64EEES8_EEELi128ENS_6half_tEfNS_4arch4Sm80ELb1ELb0ELb1ELb1ELb1ELb1ELb1ELb0EEENS1_21CollectiveEpilogueFwdINS6_IJS8_S8_S9_EEENS6_IJNS7_ILi1EEESH_SH_EEESB_SD_Li128ELb1ELb1ELb0ELb0EEENS1_19SingleTileSchedulerILb1ELb0ELb1ELi128EEEEEEEEEvNT_6ParamsE --------------------------
	.section	.nv.constant0._ZN7cutlass13device_kernelIN5flash19enable_sm80_to_sm89INS1_16FlashAttnFwdSm80INS1_25CollectiveMainloopFwdSm80ILi4ELi1ELb0EN4cute5tupleIJNS5_1CILi128EEENS7_ILi64EEES8_EEELi128ENS_6half_tEfNS_4arch4Sm80ELb1ELb0ELb1ELb1ELb1ELb1ELb1ELb0EEENS1_21CollectiveEpilogueFwdINS6_IJS8_S8_S9_EEENS6_IJNS7_ILi1EEESH_SH_EEESB_SD_Li128ELb1ELb1ELb0ELb0EEENS1_19SingleTileSchedulerILb1ELb0ELb1ELi128EEEEEEEEEvNT_6ParamsE,"a",@progbits
	.sectionflags	@""
	.align	4
.nv.constant0._ZN7cutlass13device_kernelIN5flash19enable_sm80_to_sm89INS1_16FlashAttnFwdSm80INS1_25CollectiveMainloopFwdSm80ILi4ELi1ELb0EN4cute5tupleIJNS5_1CILi128EEENS7_ILi64EEES8_EEELi128ENS_6half_tEfNS_4arch4Sm80ELb1ELb0ELb1ELb1ELb1ELb1ELb1ELb0EEENS1_21CollectiveEpilogueFwdINS6_IJS8_S8_S9_EEENS6_IJNS7_ILi1EEESH_SH_EEESB_SD_Li128ELb1ELb1ELb0ELb0EEENS1_19SingleTileSchedulerILb1ELb0ELb1ELi128EEEEEEEEEvNT_6ParamsE:
	.zero		1576


//--------------------- .nv.constant0._ZN7cutlass13device_kernelIN5flash19enable_sm80_to_sm89INS1_16FlashAttnFwdSm80INS1_25CollectiveMainloopFwdSm80ILi8ELi1ELb1EN4cute5tupleIJNS5_1CILi128EEES8_S8_EEELi128ENS_6half_tEfNS_4arch4Sm80ELb0ELb0ELb0ELb0ELb1ELb0ELb1ELb0EEENS1_21CollectiveEpilogueFwdIS9_NS6_IJNS7_ILi1EEESF_SF_EEESA_SC_Li256ELb0ELb1ELb0ELb0EEENS1_19SingleTileSchedulerILb0ELb0ELb1ELi128EEEEEEEEEvNT_6ParamsE --------------------------
	.section	.nv.constant0._ZN7cutlass13device_kernelIN5flash19enable_sm80_to_sm89INS1_16FlashAttnFwdSm80INS1_25CollectiveMainloopFwdSm80ILi8ELi1ELb1EN4cute5tupleIJNS5_1CILi128EEES8_S8_EEELi128ENS_6half_tEfNS_4arch4Sm80ELb0ELb0ELb0ELb0ELb1ELb0ELb1ELb0EEENS1_21CollectiveEpilogueFwdIS9_NS6_IJNS7_ILi1EEESF_SF_EEESA_SC_Li256ELb0ELb1ELb0ELb0EEENS1_19SingleTileSchedulerILb0ELb0ELb1ELi128EEEEEEEEEvNT_6ParamsE,"a",@progbits
	.sectionflags	@""
	.align	4
.nv.constant0._ZN7cutlass13device_kernelIN5flash19enable_sm80_to_sm89INS1_16FlashAttnFwdSm80INS1_25CollectiveMainloopFwdSm80ILi8ELi1ELb1EN4cute5tupleIJNS5_1CILi128EEES8_S8_EEELi128ENS_6half_tEfNS_4arch4Sm80ELb0ELb0ELb0ELb0ELb1ELb0ELb1ELb0EEENS1_21CollectiveEpilogueFwdIS9_NS6_IJNS7_ILi1EEESF_SF_EEESA_SC_Li256ELb0ELb1ELb0ELb0EEENS1_19SingleTileSchedulerILb0ELb0ELb1ELi128EEEEEEEEEvNT_6ParamsE:
	.zero		1576


//--------------------- .nv.constant0._ZN7cutlass13device_kernelIN5flash19enable_sm80_to_sm89INS1_16FlashAttnFwdSm80INS1_25CollectiveMainloopFwdSm80ILi8ELi1ELb1EN4cute5tupleIJNS5_1CILi128EEES8_S8_EEELi128ENS_6half_tEfNS_4arch4Sm80ELb0ELb0ELb0ELb1ELb1ELb0ELb1ELb0EEENS1_21CollectiveEpilogueFwdIS9_NS6_IJNS7_ILi1EEESF_SF_EEESA_SC_Li256ELb1ELb1ELb0ELb0EEENS1_19SingleTileSchedulerILb1ELb0ELb1ELi128EEEEEEEEEvNT_6ParamsE --------------------------
	.section	.nv.constant0._ZN7cutlass13device_kernelIN5flash19enable_sm80_to_sm89INS1_16FlashAttnFwdSm80INS1_25CollectiveMainloopFwdSm80ILi8ELi1ELb1EN4cute5tupleIJNS5_1CILi128EEES8_S8_EEELi128ENS_6half_tEfNS_4arch4Sm80ELb0ELb0ELb0ELb1ELb1ELb0ELb1ELb0EEENS1_21CollectiveEpilogueFwdIS9_NS6_IJNS7_ILi1EEESF_SF_EEESA_SC_Li256ELb1ELb1ELb0ELb0EEENS1_19SingleTileSchedulerILb1ELb0ELb1ELi128EEEEEEEEEvNT_6ParamsE,"a",@progbits
	.sectionflags	@""
	.align	4
.nv.constant0._ZN7cutlass13device_kernelIN5flash19enable_sm80_to_sm89INS1_16FlashAttnFwdSm80INS1_25CollectiveMainloopFwdSm80ILi8ELi1ELb1EN4cute5tupleIJNS5_1CILi128EEES8_S8_EEELi128ENS_6half_tEfNS_4arch4Sm80ELb0ELb0ELb0ELb1ELb1ELb0ELb1ELb0EEENS1_21CollectiveEpilogueFwdIS9_NS6_IJNS7_ILi1EEESF_SF_EEESA_SC_Li256ELb1ELb1ELb0ELb0EEENS1_19SingleTileSchedulerILb1ELb0ELb1ELi128EEEEEEEEEvNT_6ParamsE:
	.zero		1576


//--------------------- .nv.constant0._ZN7cutlass13device_kernelIN5flash19enable_sm80_to_sm89INS1_16FlashAttnFwdSm80INS1_25CollectiveMainloopFwdSm80ILi8ELi1ELb1EN4cute5tupleIJNS5_1CILi128EEES8_S8_EEELi128ENS_6half_tEfNS_4arch4Sm80ELb0ELb0ELb0ELb1ELb1ELb1ELb1ELb0EEENS1_21CollectiveEpilogueFwdIS9_NS6_IJNS7_ILi1EEESF_SF_EEESA_SC_Li256ELb1ELb1ELb0ELb0EEENS1_19SingleTileSchedulerILb1ELb0ELb1ELi128EEEEEEEEEvNT_6ParamsE --------------------------
	.section	.nv.constant0._ZN7cutlass13device_kernelIN5flash19enable_sm80_to_sm89INS1_16FlashAttnFwdSm80INS1_25CollectiveMainloopFwdSm80ILi8ELi1ELb1EN4cute5tupleIJNS5_1CILi128EEES8_S8_EEELi128ENS_6half_tEfNS_4arch4Sm80ELb0ELb0ELb0ELb1ELb1ELb1ELb1ELb0EEENS1_21CollectiveEpilogueFwdIS9_NS6_IJNS7_ILi1EEESF_SF_EEESA_SC_Li256ELb1ELb1ELb0ELb0EEENS1_19SingleTileSchedulerILb1ELb0ELb1ELi128EEEEEEEEEvNT_6ParamsE,"a",@progbits
	.sectionflags	@""
	.align	4
.nv.constant0._ZN7cutlass13device_kernelIN5flash19enable_sm80_to_sm89INS1_16FlashAttnFwdSm80INS1_25CollectiveMainloopFwdSm80ILi8ELi1ELb1EN4cute5tupleIJNS5_1CILi128EEES8_S8_EEELi128ENS_6half_tEfNS_4arch4Sm80ELb0ELb0ELb0ELb1ELb1ELb1ELb1ELb0EEENS1_21CollectiveEpilogueFwdIS9_NS6_IJNS7_ILi1EEESF_SF_EEESA_SC_Li256ELb1ELb1ELb0ELb0EEENS1_19SingleTileSchedulerILb1ELb0ELb1ELi128EEEEEEEEEvNT_6ParamsE:
	.zero		1576


//--------------------- .nv.constant0._ZN7cutlass13device_kernelIN5flash19enable_sm80_to_sm89INS1_16FlashAttnFwdSm80INS1_25CollectiveMainloopFwdSm80ILi8ELi1ELb1EN4cute5tupleIJNS5_1CILi128EEENS7_ILi96EEES8_EEELi128ENS_6half_tEfNS_4arch4Sm80ELb0ELb1ELb0ELb0ELb1ELb0ELb1ELb0EEENS1_21CollectiveEpilogueFwdINS6_IJS8_S8_S9_EEENS6_IJNS7_ILi1EEESH_SH_EEESB_SD_Li256ELb0ELb1ELb0ELb0EEENS1_19SingleTileSchedulerILb0ELb0ELb1ELi128EEEEEEEEEvNT_6ParamsE --------------------------
	.section	.nv.constant0._ZN7cutlass13device_kernelIN5flash19enable_sm80_to_sm89INS1_16FlashAttnFwdSm80INS1_25CollectiveMainloopFwdSm80ILi8ELi1ELb1EN4cute5tupleIJNS5_1CILi128EEENS7_ILi96EEES8_EEELi128ENS_6half_tEfNS_4arch4Sm80ELb0ELb1ELb0ELb0ELb1ELb0ELb1ELb0EEENS1_21CollectiveEpilogueFwdINS6_IJS8_S8_S9_EEENS6_IJNS7_ILi1EEESH_SH_EEESB_SD_Li256ELb0ELb1ELb0ELb0EEENS1_19SingleTileSchedulerILb0ELb0ELb1ELi128EEEEEEEEEvNT_6ParamsE,"a",@progbits
	.sectionflags	@""
	.align	4
.nv.constant0._ZN7cutlass13device_kernelIN5flash19enable_sm80_to_sm89INS1_16FlashAttnFwdSm80INS1_25CollectiveMainloopFwdSm80ILi8ELi1ELb1EN4cute5tupleIJNS5_1CILi128EEENS7_ILi96EEES8_EEELi128ENS_6half_tEfNS_4arch4Sm80ELb0ELb1ELb0ELb0ELb1ELb0ELb1ELb0EEENS1_21CollectiveEpilogueFwdINS6_IJS8_S8_S9_EEENS6_IJNS7_ILi1EEESH_SH_EEESB_SD_Li256ELb0ELb1ELb0ELb0EEENS1_19SingleTileSchedulerILb0ELb0ELb1ELi128EEEEEEEEEvNT_6ParamsE:
	.zero		1576


//--------------------- .nv.constant0._ZN7cutlass13device_kernelIN5flash19enable_sm80_to_sm89INS1_16FlashAttnFwdSm80INS1_25CollectiveMainloopFwdSm80ILi8ELi1ELb1EN4cute5tupleIJNS5_1CILi128EEENS7_ILi96EEES8_EEELi128ENS_6half_tEfNS_4arch4Sm80ELb0ELb1ELb0ELb1ELb1ELb0ELb1ELb0EEENS1_21CollectiveEpilogueFwdINS6_IJS8_S8_S9_EEENS6_IJNS7_ILi1EEESH_SH_EEESB_SD_Li256ELb1ELb1ELb0ELb0EEENS1_19SingleTileSchedulerILb1ELb0ELb1ELi128EEEEEEEEEvNT_6ParamsE --------------------------
	.section	.nv.constant0._ZN7cutlass13device_kernelIN5flash19enable_sm80_to_sm89INS1_16FlashAttnFwdSm80INS1_25CollectiveMainloopFwdSm80ILi8ELi1ELb1EN4cute5tupleIJNS5_1CILi128EEENS7_ILi96EEES8_EEELi128ENS_6half_tEfNS_4arch4Sm80ELb0ELb1ELb0ELb1ELb1ELb0ELb1ELb0EEENS1_21CollectiveEpilogueFwdINS6_IJS8_S8_S9_EEENS6_IJNS7_ILi1EEESH_SH_EEESB_SD_Li256ELb1ELb1ELb0ELb0EEENS1_19SingleTileSchedulerILb1ELb0ELb1ELi128EEEEEEEEEvNT_6ParamsE,"a",@progbits
	.sectionflags	@""
	.align	4
.nv.constant0._ZN7cutlass13device_kernelIN5flash19enable_sm80_to_sm89INS1_16FlashAttnFwdSm80INS1_25CollectiveMainloopFwdSm80ILi8ELi1ELb1EN4cute5tupleIJNS5_1CILi128EEENS7_ILi96EEES8_EEELi128ENS_6half_tEfNS_4arch4Sm80ELb0ELb1ELb0ELb1ELb1ELb0ELb1ELb0EEENS1_21CollectiveEpilogueFwdINS6_IJS8_S8_S9_EEENS6_IJNS7_ILi1EEESH_SH_EEESB_SD_Li256ELb1ELb1ELb0ELb0EEENS1_19SingleTileSchedulerILb1ELb0ELb1ELi128EEEEEEEEEvNT_6ParamsE:
	.zero		1576


//--------------------- .nv.constant0._ZN7cutlass13device_kernelIN5flash19enable_sm80_to_sm89INS1_16FlashAttnFwdSm80INS1_25CollectiveMainloopFwdSm80ILi8ELi1ELb1EN4cute5tupleIJNS5_1CILi128EEENS7_ILi96EEES8_EEELi128ENS_6half_tEfNS_4arch4Sm80ELb0ELb1ELb0ELb1ELb1ELb1ELb1ELb0EEENS1_21CollectiveEpilogueFwdINS6_IJS8_S8_S9_EEENS6_IJNS7_ILi1EEESH_SH_EEESB_SD_Li256ELb1ELb1ELb0ELb0EEENS1_19SingleTileSchedulerILb1ELb0ELb1ELi128EEEEEEEEEvNT_6ParamsE --------------------------
	.section	.nv.constant0._ZN7cutlass13device_kernelIN5flash19enable_sm80_to_sm89INS1_16FlashAttnFwdSm80INS1_25CollectiveMainloopFwdSm80ILi8ELi1ELb1EN4cute5tupleIJNS5_1CILi128EEENS7_ILi96EEES8_EEELi128ENS_6half_tEfNS_4arch4Sm80ELb0ELb1ELb0ELb1ELb1ELb1ELb1ELb0EEENS1_21CollectiveEpilogueFwdINS6_IJS8_S8_S9_EEENS6_IJNS7_ILi1EEESH_SH_EEESB_SD_Li256ELb1ELb1ELb0ELb0EEENS1_19SingleTileSchedulerILb1ELb0ELb1ELi128EEEEEEEEEvNT_6ParamsE,"a",@progbits
	.sectionflags	@""
	.align	4
.nv.constant0._ZN7cutlass13device_kernelIN5flash19enable_sm80_to_sm89INS1_16FlashAttnFwdSm80INS1_25CollectiveMainloopFwdSm80ILi8ELi1ELb1EN4cute5tupleIJNS5_1CILi128EEENS7_ILi96EEES8_EEELi128ENS_6half_tEfNS_4arch4Sm80ELb0ELb1ELb0ELb1ELb1ELb1ELb1ELb0EEENS1_21CollectiveEpilogueFwdINS6_IJS8_S8_S9_EEENS6_IJNS7_ILi1EEESH_SH_EEESB_SD_Li256ELb1ELb1ELb0ELb0EEENS1_19SingleTileSchedulerILb1ELb0ELb1ELi128EEEEEEEEEvNT_6ParamsE:
	.zero		1576


//--------------------- .nv.constant0._ZN7cutlass13device_kernelIN5flash19enable_sm80_to_sm89INS1_16FlashAttnFwdSm80INS1_25CollectiveMainloopFwdSm80ILi8ELi1ELb1EN4cute5tupleIJNS5_1CILi128EEES8_S8_EEELi128ENS_6half_tEfNS_4arch4Sm80ELb1ELb0ELb0ELb0ELb1ELb0ELb1ELb0EEENS1_21CollectiveEpilogueFwdIS9_NS6_IJNS7_ILi1EEESF_SF_EEESA_SC_Li256ELb0ELb1ELb0ELb0EEENS1_30DynamicPersistentTileSchedulerILi256ELi256ELb0ELb1ELb0EEEEEEEEEvNT_6ParamsE --------------------------
	.section	.nv.constant0._ZN7cutlass13device_kernelIN5flash19enable_sm80_to_sm89INS1_16FlashAttnFwdSm80INS1_25CollectiveMainloopFwdSm80ILi8ELi1ELb1EN4cute5tupleIJNS5_1CILi128EEES8_S8_EEELi128ENS_6half_tEfNS_4arch4Sm80ELb1ELb0ELb0ELb0ELb1ELb0ELb1ELb0EEENS1_21CollectiveEpilogueFwdIS9_NS6_IJNS7_ILi1EEESF_SF_EEESA_SC_Li256ELb0ELb1ELb0ELb0EEENS1_30DynamicPersistentTileSchedulerILi256ELi256ELb0ELb1ELb0EEEEEEEEEvNT_6ParamsE,"a",@progbits
	.sectionflags	@""
	.align	4
.nv.constant0._ZN7cutlass13device_kernelIN5flash19enable_sm80_to_sm89INS1_16FlashAttnFwdSm80INS1_25CollectiveMainloopFwdSm80ILi8ELi1ELb1EN4cute5tupleIJNS5_1CILi128EEES8_S8_EEELi128ENS_6half_tEfNS_4arch4Sm80ELb1ELb0ELb0ELb0ELb1ELb0ELb1ELb0EEENS1_21CollectiveEpilogueFwdIS9_NS6_IJNS7_ILi1EEESF_SF_EEESA_SC_Li256ELb0ELb1ELb0ELb0EEENS1_30DynamicPersistentTileSchedulerILi256ELi256ELb0ELb1ELb0EEEEEEEEEvNT_6ParamsE:
	.zero		1592


//--------------------- .nv.constant0._ZN7cutlass13device_kernelIN5flash19enable_sm80_to_sm89INS1_16FlashAttnFwdSm80INS1_25CollectiveMainloopFwdSm80ILi8ELi1ELb1EN4cute5tupleIJNS5_1CILi128EEES8_S8_EEELi128ENS_6half_tEfNS_4arch4Sm80ELb1ELb0ELb0ELb1ELb1ELb0ELb1ELb0EEENS1_21CollectiveEpilogueFwdIS9_NS6_IJNS7_ILi1EEESF_SF_EEESA_SC_Li256ELb1ELb1ELb0ELb0EEENS1_19SingleTileSchedulerILb1ELb0ELb1ELi128EEEEEEEEEvNT_6ParamsE --------------------------
	.section	.nv.constant0._ZN7cutlass13device_kernelIN5flash19enable_sm80_to_sm89INS1_16FlashAttnFwdSm80INS1_25CollectiveMainloopFwdSm80ILi8ELi1ELb1EN4cute5tupleIJNS5_1CILi128EEES8_S8_EEELi128ENS_6half_tEfNS_4arch4Sm80ELb1ELb0ELb0ELb1ELb1ELb0ELb1ELb0EEENS1_21CollectiveEpilogueFwdIS9_NS6_IJNS7_ILi1EEESF_SF_EEESA_SC_Li256ELb1ELb1ELb0ELb0EEENS1_19SingleTileSchedulerILb1ELb0ELb1ELi128EEEEEEEEEvNT_6ParamsE,"a",@progbits
	.sectionflags	@""
	.align	4
.nv.constant0._ZN7cutlass13device_kernelIN5flash19enable_sm80_to_sm89INS1_16FlashAttnFwdSm80INS1_25CollectiveMainloopFwdSm80ILi8ELi1ELb1EN4cute5tupleIJNS5_1CILi128EEES8_S8_EEELi128ENS_6half_tEfNS_4arch4Sm80ELb1ELb0ELb0ELb1ELb1ELb0ELb1ELb0EEENS1_21CollectiveEpilogueFwdIS9_NS6_IJNS7_ILi1EEESF_SF_EEESA_SC_Li256ELb1ELb1ELb0ELb0EEENS1_19SingleTileSchedulerILb1ELb0ELb1ELi128EEEEEEEEEvNT_6ParamsE:
	.zero		1576


//--------------------- .nv.constant0._ZN7cutlass13device_kernelIN5flash19enable_sm80_to_sm89INS1_16FlashAttnFwdSm80INS1_25CollectiveMainloopFwdSm80ILi8ELi1ELb1EN4cute5tupleIJNS5_1CILi128EEES8_S8_EEELi128ENS_6half_tEfNS_4arch4Sm80ELb1ELb0ELb0ELb1ELb1ELb1ELb1ELb0EEENS1_21CollectiveEpilogueFwdIS9_NS6_IJNS7_ILi1EEESF_SF_EEESA_SC_Li256ELb1ELb1ELb0ELb0EEENS1_19SingleTileSchedulerILb1ELb0ELb1ELi128EEEEEEEEEvNT_6ParamsE --------------------------
	.section	.nv.constant0._ZN7cutlass13device_kernelIN5flash19enable_sm80_to_sm89INS1_16FlashAttnFwdSm80INS1_25CollectiveMainloopFwdSm80ILi8ELi1ELb1EN4cute5tupleIJNS5_1CILi128EEES8_S8_EEELi128ENS_6half_tEfNS_4arch4Sm80ELb1ELb0ELb0ELb1ELb1ELb1ELb1ELb0EEENS1_21CollectiveEpilogueFwdIS9_NS6_IJNS7_ILi1EEESF_SF_EEESA_SC_Li256ELb1ELb1ELb0ELb0EEENS1_19SingleTileSchedulerILb1ELb0ELb1ELi128EEEEEEEEEvNT_6ParamsE,"a",@progbits
	.sectionflags	@""
	.align	4
.nv.constant0._ZN7cutlass13device_kernelIN5flash19enable_sm80_to_sm89INS1_16FlashAttnFwdSm80INS1_25CollectiveMainloopFwdSm80ILi8ELi1ELb1EN4cute5tupleIJNS5_1CILi128EEES8_S8_EEELi128ENS_6half_tEfNS_4arch4Sm80ELb1ELb0ELb0ELb1ELb1ELb1ELb1ELb0EEENS1_21CollectiveEpilogueFwdIS9_NS6_IJNS7_ILi1EEESF_SF_EEESA_SC_Li256ELb1ELb1ELb0ELb0EEENS1_19SingleTileSchedulerILb1ELb0ELb1ELi128EEEEEEEEEvNT_6ParamsE:
	.zero		1576


//--------------------- .nv.constant0._ZN7cutlass13device_kernelIN5flash19enable_sm80_to_sm89INS1_16FlashAttnFwdSm80INS1_25CollectiveMainloopFwdSm80ILi4ELi1ELb0EN4cute5tupleIJNS5_1CILi128EEENS7_ILi64EEES8_EEELi128ENS_6half_tEfNS_4arch4Sm80ELb0ELb0ELb0ELb0ELb1ELb0ELb1ELb0EEENS1_21CollectiveEpilogueFwdINS6_IJS8_S8_S9_EEENS6_IJNS7_ILi1EEESH_SH_EEESB_SD_Li128ELb0ELb1ELb0ELb0EEENS1_19SingleTileSchedulerILb0ELb0ELb1ELi128EEEEEEEEEvNT_6ParamsE --------------------------
	.section	.nv.constant0._ZN7cutlass13device_kernelIN5flash19enable_sm80_to_sm89INS1_16FlashAttnFwdSm80INS1_25CollectiveMainloopFwdSm80ILi4ELi1ELb0EN4cute5tupleIJNS5_1CILi128EEENS7_ILi64EEES8_EEELi128ENS_6half_tEfNS_4arch4Sm80ELb0ELb0ELb0ELb0ELb1ELb0ELb1ELb0EEENS1_21CollectiveEpilogueFwdINS6_IJS8_S8_S9_EEENS6_IJNS7_ILi1EEESH_SH_EEESB_SD_Li128ELb0ELb1ELb0ELb0EEENS1_19SingleTileSchedulerILb0ELb0ELb1ELi128EEEEEEEEEvNT_6ParamsE,"a",@progbits
	.sectionflags	@""
	.align	4
.nv.constant0._ZN7cutlass13device_kernelIN5flash19enable_sm80_to_sm89INS1_16FlashAttnFwdSm80INS1_25CollectiveMainloopFwdSm80ILi4ELi1ELb0EN4cute5tupleIJNS5_1CILi128EEENS7_ILi64EEES8_EEELi128ENS_6half_tEfNS_4arch4Sm80ELb0ELb0ELb0ELb0ELb1ELb0ELb1ELb0EEENS1_21CollectiveEpilogueFwdINS6_IJS8_S8_S9_EEENS6_IJNS7_ILi1EEESH_SH_EEESB_SD_Li128ELb0ELb1ELb0ELb0EEENS1_19SingleTileSchedulerILb0ELb0ELb1ELi128EEEEEEEEEvNT_6ParamsE:
	.zero		1576


//--------------------- .nv.constant0._ZN7cutlass13device_kernelIN5flash19enable_sm80_to_sm89INS1_16FlashAttnFwdSm80INS1_25CollectiveMainloopFwdSm80ILi4ELi1ELb0EN4cute5tupleIJNS5_1CILi128EEENS7_ILi64EEES8_EEELi128ENS_6half_tEfNS_4arch4Sm80ELb0ELb0ELb0ELb1ELb1ELb0ELb1ELb0EEENS1_21CollectiveEpilogueFwdINS6_IJS8_S8_S9_EEENS6_IJNS7_ILi1EEESH_SH_EEESB_SD_Li128ELb1ELb1ELb0ELb0EEENS1_19SingleTileSchedulerILb1ELb0ELb1ELi128EEEEEEEEEvNT_6ParamsE --------------------------
	.section	.nv.constant0._ZN7cutlass13device_kernelIN5flash19enable_sm80_to_sm89INS1_16FlashAttnFwdSm80INS1_25CollectiveMainloopFwdSm80ILi4ELi1ELb0EN4cute5tupleIJNS5_1CILi128EEENS7_ILi64EEES8_EEELi128ENS_6half_tEfNS_4arch4Sm80ELb0ELb0ELb0ELb1ELb1ELb0ELb1ELb0EEENS1_21CollectiveEpilogueFwdINS6_IJS8_S8_S9_EEENS6_IJNS7_ILi1EEESH_SH_EEESB_SD_Li128ELb1ELb1ELb0ELb0EEENS1_19SingleTileSchedulerILb1ELb0ELb1ELi128EEEEEEEEEvNT_6ParamsE,"a",@progbits
	.sectionflags	@""
	.align	4
.nv.constant0._ZN7cutlass13device_kernelIN5flash19enable_sm80_to_sm89INS1_16FlashAttnFwdSm80INS1_25CollectiveMainloopFwdSm80ILi4ELi1ELb0EN4cute5tupleIJNS5_1CILi128EEENS7_ILi64EEES8_EEELi128ENS_6half_tEfNS_4arch4Sm80ELb0ELb0ELb0ELb1ELb1ELb0ELb1ELb0EEENS1_21CollectiveEpilogueFwdINS6_IJS8_S8_S9_EEENS6_IJNS7_ILi1EEESH_SH_EEESB_SD_Li128ELb1ELb1ELb0ELb0EEENS1_19SingleTileSchedulerILb1ELb0ELb1ELi128EEEEEEEEEvNT_6ParamsE:
	.zero		1576


//--------------------- .nv.constant0._ZN7cutlass13device_kernelIN5flash19enable_sm80_to_sm89INS1_16FlashAttnFwdSm80INS1_25CollectiveMainloopFwdSm80ILi4ELi1ELb0EN4cute5tupleIJNS5_1CILi128EEENS7_ILi64EEES8_EEELi128ENS_6half_tEfNS_4arch4Sm80ELb0ELb0ELb0ELb1ELb1ELb1ELb1ELb0EEENS1_21CollectiveEpilogueFwdINS6_IJS8_S8_S9_EEENS6_IJNS7_ILi1EEESH_SH_EEESB_SD_Li128ELb1ELb1ELb0ELb0EEENS1_19SingleTileSchedulerILb1ELb0ELb1ELi128EEEEEEEEEvNT_6ParamsE --------------------------
	.section	.nv.constant0._ZN7cutlass13device_kernelIN5flash19enable_sm80_to_sm89INS1_16FlashAttnFwdSm80INS1_25CollectiveMainloopFwdSm80ILi4ELi1ELb0EN4cute5tupleIJNS5_1CILi128EEENS7_ILi64EEES8_EEELi128ENS_6half_tEfNS_4arch4Sm80ELb0ELb0ELb0ELb1ELb1ELb1ELb1ELb0EEENS1_21CollectiveEpilogueFwdINS6_IJS8_S8_S9_EEENS6_IJNS7_ILi1EEESH_SH_EEESB_SD_Li128ELb1ELb1ELb0ELb0EEENS1_19SingleTileSchedulerILb1ELb0ELb1ELi128EEEEEEEEEvNT_6ParamsE,"a",@progbits
	.sectionflags	@""
	.align	4
.nv.constant0._ZN7cutlass13device_kernelIN5flash19enable_sm80_to_sm89INS1_16FlashAttnFwdSm80INS1_25CollectiveMainloopFwdSm80ILi4ELi1ELb0EN4cute5tupleIJNS5_1CILi128EEENS7_ILi64EEES8_EEELi128ENS_6half_tEfNS_4arch4Sm80ELb0ELb0ELb0ELb1ELb1ELb1ELb1ELb0EEENS1_21CollectiveEpilogueFwdINS6_IJS8_S8_S9_EEENS6_IJNS7_ILi1EEESH_SH_EEESB_SD_Li128ELb1ELb1ELb0ELb0EEENS1_19SingleTileSchedulerILb1ELb0ELb1ELi128EEEEEEEEEvNT_6ParamsE:
	.zero		1576


//--------------------- .nv.constant0._ZN7cutlass13device_kernelIN5flash19enable_sm80_to_sm89INS1_16FlashAttnFwdSm80INS1_25CollectiveMainloopFwdSm80ILi4ELi1ELb0EN4cute5tupleIJNS5_1CILi128EEENS7_ILi48EEES8_EEELi128ENS_6half_tEfNS_4arch4Sm80ELb0ELb1ELb0ELb0ELb1ELb0ELb1ELb0EEENS1_21CollectiveEpilogueFwdINS6_IJS8_S8_S9_EEENS6_IJNS7_ILi1EEESH_SH_EEESB_SD_Li128ELb0ELb1ELb0ELb0EEENS1_19SingleTileSchedulerILb0ELb0ELb1ELi128EEEEEEEEEvNT_6ParamsE --------------------------
	.section	.nv.constant0._ZN7cutlass13device_kernelIN5flash19enable_sm80_to_sm89INS1_16FlashAttnFwdSm80INS1_25CollectiveMainloopFwdSm80ILi4ELi1ELb0EN4cute5tupleIJNS5_1CILi128EEENS7_ILi48EEES8_EEELi128ENS_6half_tEfNS_4arch4Sm80ELb0ELb1ELb0ELb0ELb1ELb0ELb1ELb0EEENS1_21CollectiveEpilogueFwdINS6_IJS8_S8_S9_EEENS6_IJNS7_ILi1EEESH_SH_EEESB_SD_Li128ELb0ELb1ELb0ELb0EEENS1_19SingleTileSchedulerILb0ELb0ELb1ELi128EEEEEEEEEvNT_6ParamsE,"a",@progbits
	.sectionflags	@""
	.align	4
.nv.constant0._ZN7cutlass13device_kernelIN5flash19enable_sm80_to_sm89INS1_16FlashAttnFwdSm80INS1_25CollectiveMainloopFwdSm80ILi4ELi1ELb0EN4cute5tupleIJNS5_1CILi128EEENS7_ILi48EEES8_EEELi128ENS_6half_tEfNS_4arch4Sm80ELb0ELb1ELb0ELb0ELb1ELb0ELb1ELb0EEENS1_21CollectiveEpilogueFwdINS6_IJS8_S8_S9_EEENS6_IJNS7_ILi1EEESH_SH_EEESB_SD_Li128ELb0ELb1ELb0ELb0EEENS1_19SingleTileSchedulerILb0ELb0ELb1ELi128EEEEEEEEEvNT_6ParamsE:
	.zero		1576


//--------------------- .nv.constant0._ZN7cutlass13device_kernelIN5flash19enable_sm80_to_sm89INS1_16FlashAttnFwdSm80INS1_25CollectiveMainloopFwdSm80ILi4ELi1ELb0EN4cute5tupleIJNS5_1CILi128EEENS7_ILi48EEES8_EEELi128ENS_6half_tEfNS_4arch4Sm80ELb0ELb1ELb0ELb1ELb1ELb0ELb1ELb0EEENS1_21CollectiveEpilogueFwdINS6_IJS8_S8_S9_EEENS6_IJNS7_ILi1EEESH_SH_EEESB_SD_Li128ELb1ELb1ELb0ELb0EEENS1_19SingleTileSchedulerILb1ELb0ELb1ELi128EEEEEEEEEvNT_6ParamsE --------------------------
	.section	.nv.constant0._ZN7cutlass13device_kernelIN5flash19enable_sm80_to_sm89INS1_16FlashAttnFwdSm80INS1_25CollectiveMainloopFwdSm80ILi4ELi1ELb0EN4cute5tupleIJNS5_1CILi128EEENS7_ILi48EEES8_EEELi128ENS_6half_tEfNS_4arch4Sm80ELb0ELb1ELb0ELb1ELb1ELb0ELb1ELb0EEENS1_21CollectiveEpilogueFwdINS6_IJS8_S8_S9_EEENS6_IJNS7_ILi1EEESH_SH_EEESB_SD_Li128ELb1ELb1ELb0ELb0EEENS1_19SingleTileSchedulerILb1ELb0ELb1ELi128EEEEEEEEEvNT_6ParamsE,"a",@progbits
	.sectionflags	@""
	.align	4
.nv.constant0._ZN7cutlass13device_kernelIN5flash19enable_sm80_to_sm89INS1_16FlashAttnFwdSm80INS1_25CollectiveMainloopFwdSm80ILi4ELi1ELb0EN4cute5tupleIJNS5_1CILi128EEENS7_ILi48EEES8_EEELi128ENS_6half_tEfNS_4arch4Sm80ELb0ELb1ELb0ELb1ELb1ELb0ELb1ELb0EEENS1_21CollectiveEpilogueFwdINS6_IJS8_S8_S9_EEENS6_IJNS7_ILi1EEESH_SH_EEESB_SD_Li128ELb1ELb1ELb0ELb0EEENS1_19SingleTileSchedulerILb1ELb0ELb1ELi128EEEEEEEEEvNT_6ParamsE:
	.zero		1576


//--------------------- .nv.constant0._ZN7cutlass13device_kernelIN5flash19enable_sm80_to_sm89INS1_16FlashAttnFwdSm80INS1_25CollectiveMainloopFwdSm80ILi4ELi1ELb0EN4cute5tupleIJNS5_1CILi128EEENS7_ILi48EEES8_EEELi128ENS_6half_tEfNS_4arch4Sm80ELb0ELb1ELb0ELb1ELb1ELb1ELb1ELb0EEENS1_21CollectiveEpilogueFwdINS6_IJS8_S8_S9_EEENS6_IJNS7_ILi1EEESH_SH_EEESB_SD_Li128ELb1ELb1ELb0ELb0EEENS1_19SingleTileSchedulerILb1ELb0ELb1ELi128EEEEEEEEEvNT_6ParamsE --------------------------
	.section	.nv.constant0._ZN7cutlass13device_kernelIN5flash19enable_sm80_to_sm89INS1_16FlashAttnFwdSm80INS1_25CollectiveMainloopFwdSm80ILi4ELi1ELb0EN4cute5tupleIJNS5_1CILi128EEENS7_ILi48EEES8_EEELi128ENS_6half_tEfNS_4arch4Sm80ELb0ELb1ELb0ELb1ELb1ELb1ELb1ELb0EEENS1_21CollectiveEpilogueFwdINS6_IJS8_S8_S9_EEENS6_IJNS7_ILi1EEESH_SH_EEESB_SD_Li128ELb1ELb1ELb0ELb0EEENS1_19SingleTileSchedulerILb1ELb0ELb1ELi128EEEEEEEEEvNT_6ParamsE,"a",@progbits
	.sectionflags	@""
	.align	4
.nv.constant0._ZN7cutlass13device_kernelIN5flash19enable_sm80_to_sm89INS1_16FlashAttnFwdSm80INS1_25CollectiveMainloopFwdSm80ILi4ELi1ELb0EN4cute5tupleIJNS5_1CILi128EEENS7_ILi48EEES8_EEELi128ENS_6half_tEfNS_4arch4Sm80ELb0ELb1ELb0ELb1ELb1ELb1ELb1ELb0EEENS1_21CollectiveEpilogueFwdINS6_IJS8_S8_S9_EEENS6_IJNS7_ILi1EEESH_SH_EEESB_SD_Li128ELb1ELb1ELb0ELb0EEENS1_19SingleTileSchedulerILb1ELb0ELb1ELi128EEEEEEEEEvNT_6ParamsE:
	.zero		1576


//--------------------- .nv.constant0._ZN7cutlass13device_kernelIN5flash19enable_sm80_to_sm89INS1_16FlashAttnFwdSm80INS1_25CollectiveMainloopFwdSm80ILi4ELi1ELb0EN4cute5tupleIJNS5_1CILi128EEENS7_ILi64EEES8_EEELi128ENS_6half_tEfNS_4arch4Sm80ELb1ELb0ELb0ELb0ELb1ELb0ELb1ELb0EEENS1_21CollectiveEpilogueFwdINS6_IJS8_S8_S9_EEENS6_IJNS7_ILi1EEESH_SH_EEESB_SD_Li128ELb0ELb1ELb0ELb0EEENS1_30DynamicPersistentTileSchedulerILi128ELi128ELb0ELb1ELb0EEEEEEEEEvNT_6ParamsE --------------------------
	.section	.nv.constant0._ZN7cutlass13device_kernelIN5flash19enable_sm80_to_sm89INS1_16FlashAttnFwdSm80INS1_25CollectiveMainloopFwdSm80ILi4ELi1ELb0EN4cute5tupleIJNS5_1CILi128EEENS7_ILi64EEES8_EEELi128ENS_6half_tEfNS_4arch4Sm80ELb1ELb0ELb0ELb0ELb1ELb0ELb1ELb0EEENS1_21CollectiveEpilogueFwdINS6_IJS8_S8_S9_EEENS6_IJNS7_ILi1EEESH_SH_EEESB_SD_Li128ELb0ELb1ELb0ELb0EEENS1_30DynamicPersistentTileSchedulerILi128ELi128ELb0ELb1ELb0EEEEEEEEEvNT_6ParamsE,"a",@progbits
	.sectionflags	@""
	.align	4
.nv.constant0._ZN7cutlass13device_kernelIN5flash19enable_sm80_to_sm89INS1_16FlashAttnFwdSm80INS1_25CollectiveMainloopFwdSm80ILi4ELi1ELb0EN4cute5tupleIJNS5_1CILi128EEENS7_ILi64EEES8_EEELi128ENS_6half_tEfNS_4arch4Sm80ELb1ELb0ELb0ELb0ELb1ELb0ELb1ELb0EEENS1_21CollectiveEpilogueFwdINS6_IJS8_S8_S9_EEENS6_IJNS7_ILi1EEESH_SH_EEESB_SD_Li128ELb0ELb1ELb0ELb0EEENS1_30DynamicPersistentTileSchedulerILi128ELi128ELb0ELb1ELb0EEEEEEEEEvNT_6ParamsE:
	.zero		1592


//--------------------- .nv.constant0._ZN7cutlass13device_kernelIN5flash19enable_sm80_to_sm89INS1_16FlashAttnFwdSm80INS1_25CollectiveMainloopFwdSm80ILi4ELi1ELb0EN4cute5tupleIJNS5_1CILi128EEENS7_ILi64EEES8_EEELi128ENS_6half_tEfNS_4arch4Sm80ELb1ELb0ELb0ELb1ELb1ELb0ELb1ELb0EEENS1_21CollectiveEpilogueFwdINS6_IJS8_S8_S9_EEENS6_IJNS7_ILi1EEESH_SH_EEESB_SD_Li128ELb1ELb1ELb0ELb0EEENS1_19SingleTileSchedulerILb1ELb0ELb1ELi128EEEEEEEEEvNT_6ParamsE --------------------------
	.section	.nv.constant0._ZN7cutlass13device_kernelIN5flash19enable_sm80_to_sm89INS1_16FlashAttnFwdSm80INS1_25CollectiveMainloopFwdSm80ILi4ELi1ELb0EN4cute5tupleIJNS5_1CILi128EEENS7_ILi64EEES8_EEELi128ENS_6half_tEfNS_4arch4Sm80ELb1ELb0ELb0ELb1ELb1ELb0ELb1ELb0EEENS1_21CollectiveEpilogueFwdINS6_IJS8_S8_S9_EEENS6_IJNS7_ILi1EEESH_SH_EEESB_SD_Li128ELb1ELb1ELb0ELb0EEENS1_19SingleTileSchedulerILb1ELb0ELb1ELi128EEEEEEEEEvNT_6ParamsE,"a",@progbits
	.sectionflags	@""
	.align	4
.nv.constant0._ZN7cutlass13device_kernelIN5flash19enable_sm80_to_sm89INS1_16FlashAttnFwdSm80INS1_25CollectiveMainloopFwdSm80ILi4ELi1ELb0EN4cute5tupleIJNS5_1CILi128EEENS7_ILi64EEES8_EEELi128ENS_6half_tEfNS_4arch4Sm80ELb1ELb0ELb0ELb1ELb1ELb0ELb1ELb0EEENS1_21CollectiveEpilogueFwdINS6_IJS8_S8_S9_EEENS6_IJNS7_ILi1EEESH_SH_EEESB_SD_Li128ELb1ELb1ELb0ELb0EEENS1_19SingleTileSchedulerILb1ELb0ELb1ELi128EEEEEEEEEvNT_6ParamsE:
	.zero		1576


//--------------------- .nv.constant0._ZN7cutlass13device_kernelIN5flash19enable_sm80_to_sm89INS1_16FlashAttnFwdSm80INS1_25CollectiveMainloopFwdSm80ILi4ELi1ELb0EN4cute5tupleIJNS5_1CILi128EEENS7_ILi64EEES8_EEELi128ENS_6half_tEfNS_4arch4Sm80ELb1ELb0ELb0ELb1ELb1ELb1ELb1ELb0EEENS1_21CollectiveEpilogueFwdINS6_IJS8_S8_S9_EEENS6_IJNS7_ILi1EEESH_SH_EEESB_SD_Li128ELb1ELb1ELb0ELb0EEENS1_19SingleTileSchedulerILb1ELb0ELb1ELi128EEEEEEEEEvNT_6ParamsE --------------------------
	.section	.nv.constant0._ZN7cutlass13device_kernelIN5flash19enable_sm80_to_sm89INS1_16FlashAttnFwdSm80INS1_25CollectiveMainloopFwdSm80ILi4ELi1ELb0EN4cute5tupleIJNS5_1CILi128EEENS7_ILi64EEES8_EEELi128ENS_6half_tEfNS_4arch4Sm80ELb1ELb0ELb0ELb1ELb1ELb1ELb1ELb0EEENS1_21CollectiveEpilogueFwdINS6_IJS8_S8_S9_EEENS6_IJNS7_ILi1EEESH_SH_EEESB_SD_Li128ELb1ELb1ELb0ELb0EEENS1_19SingleTileSchedulerILb1ELb0ELb1ELi128EEEEEEEEEvNT_6ParamsE,"a",@progbits
	.sectionflags	@""
	.align	4
.nv.constant0._ZN7cutlass13device_kernelIN5flash19enable_sm80_to_sm89INS1_16FlashAttnFwdSm80INS1_25CollectiveMainloopFwdSm80ILi4ELi1ELb0EN4cute5tupleIJNS5_1CILi128EEENS7_ILi64EEES8_EEELi128ENS_6half_tEfNS_4arch4Sm80ELb1ELb0ELb0ELb1ELb1ELb1ELb1ELb0EEENS1_21CollectiveEpilogueFwdINS6_IJS8_S8_S9_EEENS6_IJNS7_ILi1EEESH_SH_EEESB_SD_Li128ELb1ELb1ELb0ELb0EEENS1_19SingleTileSchedulerILb1ELb0ELb1ELi128EEEEEEEEEvNT_6ParamsE:
	.zero		1576


//--------------------- SYMBOLS --------------------------

	.type		.nv.reservedSmem.offset0,@object
	.size		.nv.reservedSmem.offset0,0x4
